// auto-generated by cutlass_sweep.gemm — config: {"arch": "sm_90", "cluster_m": 1, "cluster_n": 2, "dtype": "e4m3", "dtype_b": "e4m3", "layout": "nt", "stages": 0, "tile_k": 64, "tile_m": 128, "tile_n": 256}
#include "cutlass/cutlass.h"
#include "cutlass/gemm/collective/collective_builder.hpp"
#include "cutlass/gemm/device/gemm_universal_adapter.h"
#include "cutlass/gemm/kernel/gemm_universal.hpp"
#include "cutlass/epilogue/collective/collective_builder.hpp"

using ElemA = cutlass::float_e4m3_t;
using ElemB = cutlass::float_e4m3_t;
using ElemCD = cutlass::float_e4m3_t;
using Acc  = float;
using TileShape    = cute::Shape<cute::_128, cute::_256, cute::_64>;
using ClusterShape = cute::Shape<cute::_1, cute::_2, cute::_1>;

using CollectiveEpilogue = typename cutlass::epilogue::collective::CollectiveBuilder<
    cutlass::arch::Sm90, cutlass::arch::OpClassTensorOp,
    TileShape, ClusterShape,
    cutlass::epilogue::collective::EpilogueTileAuto,
    Acc, Acc,
    ElemCD, cutlass::layout::RowMajor, 128 / cutlass::sizeof_bits<ElemCD>::value,
    ElemCD, cutlass::layout::RowMajor, 128 / cutlass::sizeof_bits<ElemCD>::value,
    cutlass::epilogue::collective::EpilogueScheduleAuto
  >::CollectiveOp;

using CollectiveMainloop = typename cutlass::gemm::collective::CollectiveBuilder<
    cutlass::arch::Sm90, cutlass::arch::OpClassTensorOp,
    ElemA, cutlass::layout::RowMajor, 128 / cutlass::sizeof_bits<ElemA>::value,
    ElemB, cutlass::layout::ColumnMajor, 128 / cutlass::sizeof_bits<ElemB>::value,
    Acc,
    TileShape, ClusterShape,
    cutlass::gemm::collective::StageCountAutoCarveout<static_cast<int>(sizeof(typename CollectiveEpilogue::SharedStorage))>,
    cutlass::gemm::collective::KernelScheduleAuto
  >::CollectiveOp;

using GemmKernel = cutlass::gemm::kernel::GemmUniversal<
    cute::Shape<int,int,int,int>,
    CollectiveMainloop,
    CollectiveEpilogue
>;
using Gemm = cutlass::gemm::device::GemmUniversalAdapter<GemmKernel>;

// Force the device kernel symbol into the cubin without needing a host main.
auto* _anchor = &cutlass::device_kernel<GemmKernel>;


// ===== COMPILED SASS (sm_90a) =====

	.target	sm_90a

	.elftype	@"ET_EXEC"


//--------------------- .note.nv.tkinfo           --------------------------
	.section	.note.nv.tkinfo,"",@"SHT_NOTE"
	.sectionflags	@"SHF_NOTE_NV_TKINFO"
	.tkinfo
        /*0018*/ 	.word	0x00000002
        /*0030*/ 	.string	""
        /*0030*/ 	.string	"ptxas"
        /*0030*/ 	.string	"Cuda compilation tools, release 13.0, V13.0.88"
        /*0030*/ 	.string	"Build cuda_13.0.r13.0/compiler.36424714_0"
        /*0030*/ 	.string	"-arch sm_90a -m 64 "



//--------------------- .note.nv.cuinfo           --------------------------
	.section	.note.nv.cuinfo,"",@"SHT_NOTE"
	.sectionflags	@"SHF_NOTE_NV_CUINFO"
        /*0018*/ 	.short	0x0002
        /*001a*/ 	.short	0x005a
        /*001c*/ 	.short	0x0082
	.zero		2


//--------------------- .nv.info                  --------------------------
	.section	.nv.info,"",@"SHT_CUDA_INFO"
	.align	4


	//----- nvinfo : EIATTR_REGCOUNT
	.align		4
        /*0000*/ 	.byte	0x04, 0x2f
        /*0002*/ 	.short	(.L_12 - .L_11)
	.align		4
.L_11:
        /*0004*/ 	.word	index@(_ZN7cutlass13device_kernelINS_4gemm6kernel13GemmUniversalIN4cute5tupleIJiiiiEEENS1_10collective13CollectiveMmaINS1_37MainloopSm90TmaGmmaWarpSpecializedFP8ILi9ENS5_IJNS4_1CILi1EEENSA_ILi2EEESB_EEENS1_35KernelTmaWarpSpecializedCooperativeEEENS5_IJNSA_ILi128EEENSA_ILi256EEENSA_ILi64EEEEEENS_12float_e4m3_tENS5_IJlSB_lEEESK_SL_NS4_8TiledMMAINS4_8MMA_AtomIJNS4_4SM904GMMA31MMA_64x256x32_F32E4M3E4M3_SS_TNILNSP_7ScaleInE1ELSR_1EEEEEENS4_6LayoutINS5_IJSC_SB_SB_EEENS5_IJSB_NSA_ILi0EEESW_EEEEENS5_IJNS4_10UnderscoreESZ_SZ_EEEEENS4_23SM90_TMA_LOAD_MULTICASTENS4_14ComposedLayoutINS4_7SwizzleILi2ELi4ELi3EEENS4_18smem_ptr_flag_bitsILi8EEENSU_INS5_IJNSA_ILi8EEESI_EEENS5_IJSI_SB_EEEEEEEvNS4_8identityENS4_13SM90_TMA_LOADES1C_vS1D_EENS_8epilogue10collective6detail29Sm90TmaWarpSpecializedAdapterINS1H_15DefaultEpilogueISK_SL_SL_NS1G_6thread17LinearCombinationISK_Li1EffLNS1L_9ScaleType4KindE0ELNS_15FloatRoundStyleE2ESK_EENS1_15EpilogueDefaultEEEEEvvEEEEvNT_6ParamsE)
        /*0008*/ 	.word	0x000000a8


	//----- nvinfo : EIATTR_FRAME_SIZE
	.align		4
.L_12:
        /*000c*/ 	.byte	0x04, 0x11
        /*000e*/ 	.short	(.L_14 - .L_13)
	.align		4
.L_13:
        /*0010*/ 	.word	index@(_ZN7cutlass13device_kernelINS_4gemm6kernel13GemmUniversalIN4cute5tupleIJiiiiEEENS1_10collective13CollectiveMmaINS1_37MainloopSm90TmaGmmaWarpSpecializedFP8ILi9ENS5_IJNS4_1CILi1EEENSA_ILi2EEESB_EEENS1_35KernelTmaWarpSpecializedCooperativeEEENS5_IJNSA_ILi128EEENSA_ILi256EEENSA_ILi64EEEEEENS_12float_e4m3_tENS5_IJlSB_lEEESK_SL_NS4_8TiledMMAINS4_8MMA_AtomIJNS4_4SM904GMMA31MMA_64x256x32_F32E4M3E4M3_SS_TNILNSP_7ScaleInE1ELSR_1EEEEEENS4_6LayoutINS5_IJSC_SB_SB_EEENS5_IJSB_NSA_ILi0EEESW_EEEEENS5_IJNS4_10UnderscoreESZ_SZ_EEEEENS4_23SM90_TMA_LOAD_MULTICASTENS4_14ComposedLayoutINS4_7SwizzleILi2ELi4ELi3EEENS4_18smem_ptr_flag_bitsILi8EEENSU_INS5_IJNSA_ILi8EEESI_EEENS5_IJSI_SB_EEEEEEEvNS4_8identityENS4_13SM90_TMA_LOADES1C_vS1D_EENS_8epilogue10collective6detail29Sm90TmaWarpSpecializedAdapterINS1H_15DefaultEpilogueISK_SL_SL_NS1G_6thread17LinearCombinationISK_Li1EffLNS1L_9ScaleType4KindE0ELNS_15FloatRoundStyleE2ESK_EENS1_15EpilogueDefaultEEEEEvvEEEEvNT_6ParamsE)
        /*0014*/ 	.word	0x00000100


	//----- nvinfo : EIATTR_MIN_STACK_SIZE
	.align		4
.L_14:
        /*0018*/ 	.byte	0x04, 0x12
        /*001a*/ 	.short	(.L_16 - .L_15)
	.align		4
.L_15:
        /*001c*/ 	.word	index@(_ZN7cutlass13device_kernelINS_4gemm6kernel13GemmUniversalIN4cute5tupleIJiiiiEEENS1_10collective13CollectiveMmaINS1_37MainloopSm90TmaGmmaWarpSpecializedFP8ILi9ENS5_IJNS4_1CILi1EEENSA_ILi2EEESB_EEENS1_35KernelTmaWarpSpecializedCooperativeEEENS5_IJNSA_ILi128EEENSA_ILi256EEENSA_ILi64EEEEEENS_12float_e4m3_tENS5_IJlSB_lEEESK_SL_NS4_8TiledMMAINS4_8MMA_AtomIJNS4_4SM904GMMA31MMA_64x256x32_F32E4M3E4M3_SS_TNILNSP_7ScaleInE1ELSR_1EEEEEENS4_6LayoutINS5_IJSC_SB_SB_EEENS5_IJSB_NSA_ILi0EEESW_EEEEENS5_IJNS4_10UnderscoreESZ_SZ_EEEEENS4_23SM90_TMA_LOAD_MULTICASTENS4_14ComposedLayoutINS4_7SwizzleILi2ELi4ELi3EEENS4_18smem_ptr_flag_bitsILi8EEENSU_INS5_IJNSA_ILi8EEESI_EEENS5_IJSI_SB_EEEEEEEvNS4_8identityENS4_13SM90_TMA_LOADES1C_vS1D_EENS_8epilogue10collective6detail29Sm90TmaWarpSpecializedAdapterINS1H_15DefaultEpilogueISK_SL_SL_NS1G_6thread17LinearCombinationISK_Li1EffLNS1L_9ScaleType4KindE0ELNS_15FloatRoundStyleE2ESK_EENS1_15EpilogueDefaultEEEEEvvEEEEvNT_6ParamsE)
        /*0020*/ 	.word	0x00000100
.L_16:


//--------------------- .nv.compat                --------------------------
	.section	.nv.compat,"",@"SHT_CUDA_COMPAT_INFO"
	.align	4
        /*0000*/ 	.byte	0x02, 0x09, 0x01, 0x00, 0x02, 0x02, 0x04, 0x00, 0x02, 0x05, 0x05, 0x00, 0x03, 0x07, 0x01, 0x01
        /*0010*/ 	.byte	0x02, 0x03, 0x01, 0x00, 0x02, 0x06, 0x01, 0x00, 0x04, 0x0b, 0x08, 0x00, 0x00, 0x00, 0x00, 0x00
        /*0020*/ 	.byte	0x00, 0x00, 0x00, 0x00


//--------------------- .nv.info._ZN7cutlass13device_kernelINS_4gemm6kernel13GemmUniversalIN4cute5tupleIJiiiiEEENS1_10collective13CollectiveMmaINS1_37MainloopSm90TmaGmmaWarpSpecializedFP8ILi9ENS5_IJNS4_1CILi1EEENSA_ILi2EEESB_EEENS1_35KernelTmaWarpSpecializedCooperativeEEENS5_IJNSA_ILi128EEENSA_ILi256EEENSA_ILi64EEEEEENS_12float_e4m3_tENS5_IJlSB_lEEESK_SL_NS4_8TiledMMAINS4_8MMA_AtomIJNS4_4SM904GMMA31MMA_64x256x32_F32E4M3E4M3_SS_TNILNSP_7ScaleInE1ELSR_1EEEEEENS4_6LayoutINS5_IJSC_SB_SB_EEENS5_IJSB_NSA_ILi0EEESW_EEEEENS5_IJNS4_10UnderscoreESZ_SZ_EEEEENS4_23SM90_TMA_LOAD_MULTICASTENS4_14ComposedLayoutINS4_7SwizzleILi2ELi4ELi3EEENS4_18smem_ptr_flag_bitsILi8EEENSU_INS5_IJNSA_ILi8EEESI_EEENS5_IJSI_SB_EEEEEEEvNS4_8identityENS4_13SM90_TMA_LOADES1C_vS1D_EENS_8epilogue10collective6detail29Sm90TmaWarpSpecializedAdapterINS1H_15DefaultEpilogueISK_SL_SL_NS1G_6thread17LinearCombinationISK_Li1EffLNS1L_9ScaleType4KindE0ELNS_15FloatRoundStyleE2ESK_EENS1_15EpilogueDefaultEEEEEvvEEEEvNT_6ParamsE --------------------------
	.section	.nv.info._ZN7cutlass13device_kernelINS_4gemm6kernel13GemmUniversalIN4cute5tupleIJiiiiEEENS1_10collective13CollectiveMmaINS1_37MainloopSm90TmaGmmaWarpSpecializedFP8ILi9ENS5_IJNS4_1CILi1EEENSA_ILi2EEESB_EEENS1_35KernelTmaWarpSpecializedCooperativeEEENS5_IJNSA_ILi128EEENSA_ILi256EEENSA_ILi64EEEEEENS_12float_e4m3_tENS5_IJlSB_lEEESK_SL_NS4_8TiledMMAINS4_8MMA_AtomIJNS4_4SM904GMMA31MMA_64x256x32_F32E4M3E4M3_SS_TNILNSP_7ScaleInE1ELSR_1EEEEEENS4_6LayoutINS5_IJSC_SB_SB_EEENS5_IJSB_NSA_ILi0EEESW_EEEEENS5_IJNS4_10UnderscoreESZ_SZ_EEEEENS4_23SM90_TMA_LOAD_MULTICASTENS4_14ComposedLayoutINS4_7SwizzleILi2ELi4ELi3EEENS4_18smem_ptr_flag_bitsILi8EEENSU_INS5_IJNSA_ILi8EEESI_EEENS5_IJSI_SB_EEEEEEEvNS4_8identityENS4_13SM90_TMA_LOADES1C_vS1D_EENS_8epilogue10collective6detail29Sm90TmaWarpSpecializedAdapterINS1H_15DefaultEpilogueISK_SL_SL_NS1G_6thread17LinearCombinationISK_Li1EffLNS1L_9ScaleType4KindE0ELNS_15FloatRoundStyleE2ESK_EENS1_15EpilogueDefaultEEEEEvvEEEEvNT_6ParamsE,"",@"SHT_CUDA_INFO"
	.sectionflags	@""
	.align	4


	//----- nvinfo : EIATTR_CUDA_API_VERSION
	.align		4
        /*0000*/ 	.byte	0x04, 0x37
        /*0002*/ 	.short	(.L_18 - .L_17)
.L_17:
        /*0004*/ 	.word	0x00000082


	//----- nvinfo : EIATTR_KPARAM_INFO
	.align		4
.L_18:
        /*0008*/ 	.byte	0x04, 0x17
        /*000a*/ 	.short	(.L_20 - .L_19)
.L_19:
        /*000c*/ 	.word	0x00000000
        /*0010*/ 	.short	0x0000
        /*0012*/ 	.short	0x0070
        /*0014*/ 	.byte	0x00, 0xf0, 0x01, 0x10


	//----- nvinfo : EIATTR_SPARSE_MMA_MASK
	.align		4
.L_20:
        /*0018*/ 	.byte	0x03, 0x50
        /*001a*/ 	.short	0x0000


	//----- nvinfo : EIATTR_MAXREG_COUNT
	.align		4
        /*001c*/ 	.byte	0x03, 0x1b
        /*001e*/ 	.short	0x00a8


	//----- nvinfo : EIATTR_NUM_BARRIERS
	.align		4
        /*0020*/ 	.byte	0x02, 0x4c
        /*0022*/ 	.byte	0x01
	.zero		1


	//----- nvinfo : EIATTR_ANNOTATIONS
	.align		4
        /*0024*/ 	.byte	0x04, 0x55
        /*0026*/ 	.short	(.L_22 - .L_21)


	//   ....[0]....
.L_21:
        /*0028*/ 	.word	0x00000001
        /*002c*/ 	.byte	0x40, 0x07, 0x00, 0x00, 0x01, 0x00, 0x00, 0x00, 0x70, 0x09, 0x00, 0x00, 0x01, 0x00, 0x00, 0x00
        /* <DEDUP_REMOVED lines=195> */
        /*0c6c*/ 	.byte	0xa0, 0x05, 0x01, 0x00, 0x01, 0x00, 0x00, 0x00, 0xf0, 0x05, 0x01, 0x00


	//----- nvinfo : EIATTR_MERCURY_ISA_VERSION
	.align		4
.L_22:
        /*0c78*/ 	.byte	0x03, 0x5f
        /*0c7a*/ 	.short	0x0101


	//----- nvinfo : EIATTR_INT_WARP_WIDE_INSTR_OFFSETS
	.align		4
        /*0c7c*/ 	.byte	0x04, 0x31
        /*0c7e*/ 	.short	(.L_24 - .L_23)


	//   ....[0]....
.L_23:
        /*0c80*/ 	.word	0x00000600


	//   ....[1]....
        /*0c84*/ 	.word	0x00000620


	//   ....[2]....
        /*0c88*/ 	.word	0x00000770


	//----- nvinfo : EIATTR_COOP_GROUP_MASK_REGIDS
	.align		4
.L_24:
        /*0c8c*/ 	.byte	0x04, 0x29
        /*0c8e*/ 	.short	(.L_26 - .L_25)


	//   ....[0]....
.L_25:
        /*0c90*/ 	.word	0xffffffff


	//   ....[1]....
        /*0c94*/ 	.word	0xffffffff


	//   ....[2]....
        /*0c98*/ 	.word	0xffffffff


	//   ....[3]....
        /*0c9c*/ 	.word	0xffffffff


	//   ....[4]....
        /*0ca0*/ 	.word	0xffffffff


	//   ....[5]....
        /*0ca4*/ 	.word	0xffffffff


	//----- nvinfo : EIATTR_COOP_GROUP_INSTR_OFFSETS
	.align		4
.L_26:
        /*0ca8*/ 	.byte	0x04, 0x28
        /*0caa*/ 	.short	(.L_28 - .L_27)


	//   ....[0]....
.L_27:
        /*0cac*/ 	.word	0x00000070


	//   ....[1]....
        /*0cb0*/ 	.word	0x00000080


	//   ....[2]....
        /*0cb4*/ 	.word	0x000001a0


	//   ....[3]....
        /*0cb8*/ 	.word	0x00000490


	//   ....[4]....
        /*0cbc*/ 	.word	0x00000880


	//   ....[5]....
        /*0cc0*/ 	.word	0x00001600


	//----- nvinfo : EIATTR_REG_RECONFIG
	.align		4
.L_28:
        /*0cc4*/ 	.byte	0x01, 0x54
	.zero		2


	//----- nvinfo : EIATTR_MBARRIER_INSTR_OFFSETS
	.align		4
        /*0cc8*/ 	.byte	0x04, 0x39
        /*0cca*/ 	.short	(.L_30 - .L_29)


	//   ....[0]....
.L_29:
        /*0ccc*/ 	.word	0x00000340
        /*0cd0*/ 	.word	0x000000ff
        /*0cd4*/ 	.word	0x00000000
        /*0cd8*/ 	.short	0x0100
        /*0cda*/ 	.byte	0x09
	.zero		1


	//   ....[1]....
        /*0cdc*/ 	.word	0x00000350
        /*0ce0*/ 	.word	0x000000ff
        /*0ce4*/ 	.word	0x00000048
        /*0ce8*/ 	.short	0x0100
        /*0cea*/ 	.byte	0x09
	.zero		1


	//   ....[2]....
        /*0cec*/ 	.word	0x00000360
        /*0cf0*/ 	.word	0x000000ff
        /*0cf4*/ 	.word	0x00000008
        /*0cf8*/ 	.short	0x0100
        /*0cfa*/ 	.byte	0x09
	.zero		1


	//   ....[3]....
        /*0cfc*/ 	.word	0x00000370
        /*0d00*/ 	.word	0x000000ff
        /*0d04*/ 	.word	0x00000050
        /*0d08*/ 	.short	0x0100
        /*0d0a*/ 	.byte	0x09
	.zero		1


	//   ....[4]....
        /*0d0c*/ 	.word	0x00000380
        /*0d10*/ 	.word	0x000000ff
        /*0d14*/ 	.word	0x00000010
        /*0d18*/ 	.short	0x0100
        /*0d1a*/ 	.byte	0x09
	.zero		1


	//   ....[5]....
        /*0d1c*/ 	.word	0x00000390
        /*0d20*/ 	.word	0x000000ff
        /*0d24*/ 	.word	0x00000058
        /*0d28*/ 	.short	0x0100
        /*0d2a*/ 	.byte	0x09
	.zero		1


	//   ....[6]....
        /*0d2c*/ 	.word	0x000003a0
        /*0d30*/ 	.word	0x000000ff
        /*0d34*/ 	.word	0x00000018
        /*0d38*/ 	.short	0x0100
        /*0d3a*/ 	.byte	0x09
	.zero		1


	//   ....[7]....
        /*0d3c*/ 	.word	0x000003b0
        /*0d40*/ 	.word	0x000000ff
        /*0d44*/ 	.word	0x00000060
        /*0d48*/ 	.short	0x0100
        /*0d4a*/ 	.byte	0x09
	.zero		1


	//   ....[8]....
        /*0d4c*/ 	.word	0x000003c0
        /*0d50*/ 	.word	0x000000ff
        /*0d54*/ 	.word	0x00000020
        /*0d58*/ 	.short	0x0100
        /*0d5a*/ 	.byte	0x09
	.zero		1


	//   ....[9]....
        /*0d5c*/ 	.word	0x000003d0
        /*0d60*/ 	.word	0x000000ff
        /*0d64*/ 	.word	0x00000068
        /*0d68*/ 	.short	0x0100
        /*0d6a*/ 	.byte	0x09
	.zero		1


	//   ....[10]....
        /*0d6c*/ 	.word	0x000003e0
        /*0d70*/ 	.word	0x000000ff
        /*0d74*/ 	.word	0x00000028
        /*0d78*/ 	.short	0x0100
        /*0d7a*/ 	.byte	0x09
	.zero		1


	//   ....[11]....
        /*0d7c*/ 	.word	0x000003f0
        /*0d80*/ 	.word	0x000000ff
        /*0d84*/ 	.word	0x00000070
        /*0d88*/ 	.short	0x0100
        /*0d8a*/ 	.byte	0x09
	.zero		1


	//   ....[12]....
        /*0d8c*/ 	.word	0x00000400
        /*0d90*/ 	.word	0x000000ff
        /*0d94*/ 	.word	0x00000030
        /*0d98*/ 	.short	0x0100
        /*0d9a*/ 	.byte	0x09
	.zero		1


	//   ....[13]....
        /*0d9c*/ 	.word	0x00000410
        /*0da0*/ 	.word	0x000000ff
        /*0da4*/ 	.word	0x00000078
        /*0da8*/ 	.short	0x0100
        /*0daa*/ 	.byte	0x09
	.zero		1


	//   ....[14]....
        /*0dac*/ 	.word	0x00000420
        /*0db0*/ 	.word	0x000000ff
        /*0db4*/ 	.word	0x00000038
        /*0db8*/ 	.short	0x0100
        /*0dba*/ 	.byte	0x09
	.zero		1


	//   ....[15]....
        /*0dbc*/ 	.word	0x00000430
        /*0dc0*/ 	.word	0x000000ff
        /*0dc4*/ 	.word	0x00000080
        /*0dc8*/ 	.short	0x0100
        /*0dca*/ 	.byte	0x09
	.zero		1


	//   ....[16]....
        /*0dcc*/ 	.word	0x00000440
        /*0dd0*/ 	.word	0x000000ff
        /*0dd4*/ 	.word	0x00000040
        /*0dd8*/ 	.short	0x0100
        /*0dda*/ 	.byte	0x09
	.zero		1


	//   ....[17]....
        /*0ddc*/ 	.word	0x00000450
        /*0de0*/ 	.word	0x000000ff
        /*0de4*/ 	.word	0x00000088
        /*0de8*/ 	.short	0x0100
        /*0dea*/ 	.byte	0x09
	.zero		1


	//   ....[18]....
        /*0dec*/ 	.word	0x00000800
        /*0df0*/ 	.word	0x000000ff
        /*0df4*/ 	.word	0x000000a0
        /*0df8*/ 	.short	0x0100
        /*0dfa*/ 	.byte	0x06
	.zero		1


	//   ....[19]....
        /*0dfc*/ 	.word	0x00000830
        /*0e00*/ 	.word	0x000000ff
        /*0e04*/ 	.word	0x000000a8
        /*0e08*/ 	.short	0x0100
        /*0e0a*/ 	.byte	0x06
	.zero		1


	//   ....[20]....
        /*0e0c*/ 	.word	0x00001e10
        /*0e10*/ 	.word	0x000000ff
        /*0e14*/ 	.word	0x00000000
        /*0e18*/ 	.short	0x010a
        /*0e1a*/ 	.byte	0x06
	.zero		1


	//   ....[21]....
        /*0e1c*/ 	.word	0x00001e50
        /*0e20*/ 	.word	0x000000ff
        /*0e24*/ 	.word	0x00000000
        /*0e28*/ 	.short	0x010a
        /*0e2a*/ 	.byte	0x06
	.zero		1


	//   ....[22]....
        /*0e2c*/ 	.word	0x00003060
        /*0e30*/ 	.word	0x000000ff
        /*0e34*/ 	.word	0x00000000
        /*0e38*/ 	.short	0x010a
        /*0e3a*/ 	.byte	0x09
	.zero		1


	//   ....[23]....
        /*0e3c*/ 	.word	0x000030a0
        /*0e40*/ 	.word	0x000000ff
        /*0e44*/ 	.word	0x00000000
        /*0e48*/ 	.short	0x010a
        /*0e4a*/ 	.byte	0x09
	.zero		1


	//   ....[24]....
        /*0e4c*/ 	.word	0x00004100
        /*0e50*/ 	.word	0x000000e5
        /*0e54*/ 	.word	0x00000000
        /*0e58*/ 	.short	0x0101
        /*0e5a*/ 	.byte	0x3f
	.zero		1


	//   ....[25]....
        /*0e5c*/ 	.word	0x000052f0
        /*0e60*/ 	.word	0x00000018
        /*0e64*/ 	.word	0x00000000
        /*0e68*/ 	.short	0x0101
        /*0e6a*/ 	.byte	0x3f
	.zero		1


	//   ....[26]....
        /*0e6c*/ 	.word	0x0000f520
        /*0e70*/ 	.word	0x0000000d
        /*0e74*/ 	.word	0x00000048
        /*0e78*/ 	.short	0x010a
        /*0e7a*/ 	.byte	0x3f
	.zero		1


	//   ....[27]....
        /*0e7c*/ 	.word	0x0000f8f0
        /*0e80*/ 	.word	0x00000005
        /*0e84*/ 	.word	0x000000a8
        /*0e88*/ 	.short	0x0101
        /*0e8a*/ 	.byte	0x3f
	.zero		1


	//   ....[28]....
        /*0e8c*/ 	.word	0x00010070
        /*0e90*/ 	.word	0x00000007
        /*0e94*/ 	.word	0x00000000
        /*0e98*/ 	.short	0x010a
        /*0e9a*/ 	.byte	0x3f
	.zero		1


	//   ....[29]....
        /*0e9c*/ 	.word	0x000100f0
        /*0ea0*/ 	.word	0x00000008
        /*0ea4*/ 	.word	0x00000000
        /*0ea8*/ 	.short	0x010a
        /*0eaa*/ 	.byte	0x3f
	.zero		1


	//   ....[30]....
        /*0eac*/ 	.word	0x00010180
        /*0eb0*/ 	.word	0x00000009
        /*0eb4*/ 	.word	0x00000000
        /*0eb8*/ 	.short	0x010a
        /*0eba*/ 	.byte	0x3f
	.zero		1


	//   ....[31]....
        /*0ebc*/ 	.word	0x00010210
        /*0ec0*/ 	.word	0x00000008
        /*0ec4*/ 	.word	0x00000000
        /*0ec8*/ 	.short	0x010a
        /*0eca*/ 	.byte	0x3f
	.zero		1


	//   ....[32]....
        /*0ecc*/ 	.word	0x000102a0
        /*0ed0*/ 	.word	0x00000009
        /*0ed4*/ 	.word	0x00000000
        /*0ed8*/ 	.short	0x010a
        /*0eda*/ 	.byte	0x3f
	.zero		1


	//   ....[33]....
        /*0edc*/ 	.word	0x00010330
        /*0ee0*/ 	.word	0x00000008
        /*0ee4*/ 	.word	0x00000000
        /*0ee8*/ 	.short	0x010a
        /*0eea*/ 	.byte	0x3f
	.zero		1


	//   ....[34]....
        /*0eec*/ 	.word	0x000103c0
        /*0ef0*/ 	.word	0x00000009
        /*0ef4*/ 	.word	0x00000000
        /*0ef8*/ 	.short	0x010a
        /*0efa*/ 	.byte	0x3f
	.zero		1


	//   ....[35]....
        /*0efc*/ 	.word	0x00010450
        /*0f00*/ 	.word	0x00000006
        /*0f04*/ 	.word	0x00000000
        /*0f08*/ 	.short	0x010a
        /*0f0a*/ 	.byte	0x3f
	.zero		1


	//   ....[36]....
        /*0f0c*/ 	.word	0x000104e0
        /*0f10*/ 	.word	0x00000003
        /*0f14*/ 	.word	0x00000000
        /*0f18*/ 	.short	0x010a
        /*0f1a*/ 	.byte	0x3f
	.zero		1


	//   ....[37]....
        /*0f1c*/ 	.word	0x00010550
        /*0f20*/ 	.word	0x00000003
        /*0f24*/ 	.word	0x00000000
        /*0f28*/ 	.short	0x010a
        /*0f2a*/ 	.byte	0x3f
	.zero		1


	//   ....[38]....
        /*0f2c*/ 	.word	0x000105c0
        /*0f30*/ 	.word	0x00000000
        /*0f34*/ 	.word	0x00000000
        /*0f38*/ 	.short	0x010a
        /*0f3a*/ 	.byte	0x3f
	.zero		1


	//   ....[39]....
        /*0f3c*/ 	.word	0x000106a0
        /*0f40*/ 	.word	0x0000000d
        /*0f44*/ 	.word	0x00000048
        /*0f48*/ 	.short	0x010a
        /*0f4a*/ 	.byte	0x3f
	.zero		1


	//   ....[40]....
        /*0f4c*/ 	.word	0x00010770
        /*0f50*/ 	.word	0x00000007
        /*0f54*/ 	.word	0x00000000
        /*0f58*/ 	.short	0x010a
        /*0f5a*/ 	.byte	0x3f
	.zero		1


	//   ....[41]....
        /*0f5c*/ 	.word	0x000107c0
        /*0f60*/ 	.word	0x00000008
        /*0f64*/ 	.word	0x00000000
        /*0f68*/ 	.short	0x010a
        /*0f6a*/ 	.byte	0x3f
	.zero		1


	//   ....[42]....
        /*0f6c*/ 	.word	0x00010810
        /*0f70*/ 	.word	0x00000009
        /*0f74*/ 	.word	0x00000000
        /*0f78*/ 	.short	0x010a
        /*0f7a*/ 	.byte	0x3f
	.zero		1


	//   ....[43]....
        /*0f7c*/ 	.word	0x00010860
        /*0f80*/ 	.word	0x00000008
        /*0f84*/ 	.word	0x00000000
        /*0f88*/ 	.short	0x010a
        /*0f8a*/ 	.byte	0x3f
	.zero		1


	//   ....[44]....
        /*0f8c*/ 	.word	0x000108b0
        /*0f90*/ 	.word	0x00000009
        /*0f94*/ 	.word	0x00000000
        /*0f98*/ 	.short	0x010a
        /*0f9a*/ 	.byte	0x3f
	.zero		1


	//   ....[45]....
        /*0f9c*/ 	.word	0x00010900
        /*0fa0*/ 	.word	0x00000008
        /*0fa4*/ 	.word	0x00000000
        /*0fa8*/ 	.short	0x010a
        /*0faa*/ 	.byte	0x3f
	.zero		1


	//   ....[46]....
        /*0fac*/ 	.word	0x00010950
        /*0fb0*/ 	.word	0x00000009
        /*0fb4*/ 	.word	0x00000000
        /*0fb8*/ 	.short	0x010a
        /*0fba*/ 	.byte	0x3f
	.zero		1


	//   ....[47]....
        /*0fbc*/ 	.word	0x000109a0
        /*0fc0*/ 	.word	0x00000006
        /*0fc4*/ 	.word	0x00000000
        /*0fc8*/ 	.short	0x010a
        /*0fca*/ 	.byte	0x3f
	.zero		1


	//----- nvinfo : EIATTR_NUM_MBARRIERS
	.align		4
.L_30:
        /*0fcc*/ 	.byte	0x03, 0x38
        /*0fce*/ 	.short	0x0014


	//----- nvinfo : EIATTR_EXIT_INSTR_OFFSETS
	.align		4
        /*0fd0*/ 	.byte	0x04, 0x1c
        /*0fd2*/ 	.short	(.L_32 - .L_31)


	//   ....[0]....
.L_31:
        /*0fd4*/ 	.word	0x00000a10


	//   ....[1]....
        /*0fd8*/ 	.word	0x000012a0


	//   ....[2]....
        /*0fdc*/ 	.word	0x0000ec10


	//   ....[3]....
        /*0fe0*/ 	.word	0x0000f1a0


	//   ....[4]....
        /*0fe4*/ 	.word	0x00010530


	//----- nvinfo : EIATTR_MAX_THREADS
	.align		4
.L_32:
        /*0fe8*/ 	.byte	0x04, 0x05
        /*0fea*/ 	.short	(.L_34 - .L_33)
.L_33:
        /*0fec*/ 	.word	0x00000180
        /*0ff0*/ 	.word	0x00000001
        /*0ff4*/ 	.word	0x00000001


	//----- nvinfo : EIATTR_CRS_STACK_SIZE
	.align		4
.L_34:
        /*0ff8*/ 	.byte	0x04, 0x1e
        /*0ffa*/ 	.short	(.L_36 - .L_35)
.L_35:
        /*0ffc*/ 	.word	0x00000000


	//----- nvinfo : EIATTR_CBANK_PARAM_SIZE
	.align		4
.L_36:
        /*1000*/ 	.byte	0x03, 0x19
        /*1002*/ 	.short	0x0470


	//----- nvinfo : EIATTR_PARAM_CBANK
	.align		4
        /*1004*/ 	.byte	0x04, 0x0a
        /*1006*/ 	.short	(.L_38 - .L_37)
	.align		4
.L_37:
        /*1008*/ 	.word	index@(.nv.constant0._ZN7cutlass13device_kernelINS_4gemm6kernel13GemmUniversalIN4cute5tupleIJiiiiEEENS1_10collective13CollectiveMmaINS1_37MainloopSm90TmaGmmaWarpSpecializedFP8ILi9ENS5_IJNS4_1CILi1EEENSA_ILi2EEESB_EEENS1_35KernelTmaWarpSpecializedCooperativeEEENS5_IJNSA_ILi128EEENSA_ILi256EEENSA_ILi64EEEEEENS_12float_e4m3_tENS5_IJlSB_lEEESK_SL_NS4_8TiledMMAINS4_8MMA_AtomIJNS4_4SM904GMMA31MMA_64x256x32_F32E4M3E4M3_SS_TNILNSP_7ScaleInE1ELSR_1EEEEEENS4_6LayoutINS5_IJSC_SB_SB_EEENS5_IJSB_NSA_ILi0EEESW_EEEEENS5_IJNS4_10UnderscoreESZ_SZ_EEEEENS4_23SM90_TMA_LOAD_MULTICASTENS4_14ComposedLayoutINS4_7SwizzleILi2ELi4ELi3EEENS4_18smem_ptr_flag_bitsILi8EEENSU_INS5_IJNSA_ILi8EEESI_EEENS5_IJSI_SB_EEEEEEEvNS4_8identityENS4_13SM90_TMA_LOADES1C_vS1D_EENS_8epilogue10collective6detail29Sm90TmaWarpSpecializedAdapterINS1H_15DefaultEpilogueISK_SL_SL_NS1G_6thread17LinearCombinationISK_Li1EffLNS1L_9ScaleType4KindE0ELNS_15FloatRoundStyleE2ESK_EENS1_15EpilogueDefaultEEEEEvvEEEEvNT_6ParamsE)
        /*100c*/ 	.short	0x0210
        /*100e*/ 	.short	0x0470


	//----- nvinfo : EIATTR_SW_WAR
	.align		4
.L_38:
        /*1010*/ 	.byte	0x04, 0x36
        /*1012*/ 	.short	(.L_40 - .L_39)
.L_39:
        /*1014*/ 	.word	0x00000008
.L_40:


//--------------------- .nv.callgraph             --------------------------
	.section	.nv.callgraph,"",@"SHT_CUDA_CALLGRAPH"
	.align	4
	.sectionentsize	8
	.align		4
        /*0000*/ 	.word	0x00000000
	.align		4
        /*0004*/ 	.word	0xffffffff
	.align		4
        /*0008*/ 	.word	0x00000000
	.align		4
        /*000c*/ 	.word	0xfffffffe
	.align		4
        /*0010*/ 	.word	0x00000000
	.align		4
        /*0014*/ 	.word	0xfffffffd
	.align		4
        /*0018*/ 	.word	0x00000000
	.align		4
        /*001c*/ 	.word	0xfffffffc


//--------------------- .nv.constant4             --------------------------
	.section	.nv.constant4,"a",@progbits
	.align	8
	.align		8
.nv.constant4:
        /*0000*/ 	.dword	_ZN40_INTERNAL_15ae6511_4_k_cu_6fe86279_190774cuda3std3__45__cpo5beginE
	.align		8
        /*0008*/ 	.dword	_ZN40_INTERNAL_15ae6511_4_k_cu_6fe86279_190774cuda3std3__45__cpo3endE
	.align		8
        /*0010*/ 	.dword	_ZN40_INTERNAL_15ae6511_4_k_cu_6fe86279_190774cuda3std3__45__cpo6cbeginE
	.align		8
        /*0018*/ 	.dword	_ZN40_INTERNAL_15ae6511_4_k_cu_6fe86279_190774cuda3std3__45__cpo4cendE
	.align		8
        /*0020*/ 	.dword	_ZN40_INTERNAL_15ae6511_4_k_cu_6fe86279_190774cuda3std3__442_GLOBAL__N__15ae6511_4_k_cu_6fe86279_190776ignoreE
	.align		8
        /*0028*/ 	.dword	_ZN40_INTERNAL_15ae6511_4_k_cu_6fe86279_190774cuda3std3__419piecewise_constructE
	.align		8
        /*0030*/ 	.dword	_ZN40_INTERNAL_15ae6511_4_k_cu_6fe86279_190774cuda3std3__48in_placeE
	.align		8
        /*0038*/ 	.dword	_ZN40_INTERNAL_15ae6511_4_k_cu_6fe86279_190774cuda3std6ranges3__45__cpo4swapE
	.align		8
        /*0040*/ 	.dword	_ZN40_INTERNAL_15ae6511_4_k_cu_6fe86279_190774cuda3std6ranges3__45__cpo9iter_moveE
	.align		8
        /*0048*/ 	.dword	_ZN40_INTERNAL_15ae6511_4_k_cu_6fe86279_190774cute7productE
	.align		8
        /*0050*/ 	.dword	_ZN40_INTERNAL_15ae6511_4_k_cu_6fe86279_190774cute1_E


//--------------------- .text._ZN7cutlass13device_kernelINS_4gemm6kernel13GemmUniversalIN4cute5tupleIJiiiiEEENS1_10collective13CollectiveMmaINS1_37MainloopSm90TmaGmmaWarpSpecializedFP8ILi9ENS5_IJNS4_1CILi1EEENSA_ILi2EEESB_EEENS1_35KernelTmaWarpSpecializedCooperativeEEENS5_IJNSA_ILi128EEENSA_ILi256EEENSA_ILi64EEEEEENS_12float_e4m3_tENS5_IJlSB_lEEESK_SL_NS4_8TiledMMAINS4_8MMA_AtomIJNS4_4SM904GMMA31MMA_64x256x32_F32E4M3E4M3_SS_TNILNSP_7ScaleInE1ELSR_1EEEEEENS4_6LayoutINS5_IJSC_SB_SB_EEENS5_IJSB_NSA_ILi0EEESW_EEEEENS5_IJNS4_10UnderscoreESZ_SZ_EEEEENS4_23SM90_TMA_LOAD_MULTICASTENS4_14ComposedLayoutINS4_7SwizzleILi2ELi4ELi3EEENS4_18smem_ptr_flag_bitsILi8EEENSU_INS5_IJNSA_ILi8EEESI_EEENS5_IJSI_SB_EEEEEEEvNS4_8identityENS4_13SM90_TMA_LOADES1C_vS1D_EENS_8epilogue10collective6detail29Sm90TmaWarpSpecializedAdapterINS1H_15DefaultEpilogueISK_SL_SL_NS1G_6thread17LinearCombinationISK_Li1EffLNS1L_9ScaleType4KindE0ELNS_15FloatRoundStyleE2ESK_EENS1_15EpilogueDefaultEEEEEvvEEEEvNT_6ParamsE --------------------------
	.section	.text._ZN7cutlass13device_kernelINS_4gemm6kernel13GemmUniversalIN4cute5tupleIJiiiiEEENS1_10collective13CollectiveMmaINS1_37MainloopSm90TmaGmmaWarpSpecializedFP8ILi9ENS5_IJNS4_1CILi1EEENSA_ILi2EEESB_EEENS1_35KernelTmaWarpSpecializedCooperativeEEENS5_IJNSA_ILi128EEENSA_ILi256EEENSA_ILi64EEEEEENS_12float_e4m3_tENS5_IJlSB_lEEESK_SL_NS4_8TiledMMAINS4_8MMA_AtomIJNS4_4SM904GMMA31MMA_64x256x32_F32E4M3E4M3_SS_TNILNSP_7ScaleInE1ELSR_1EEEEEENS4_6LayoutINS5_IJSC_SB_SB_EEENS5_IJSB_NSA_ILi0EEESW_EEEEENS5_IJNS4_10UnderscoreESZ_SZ_EEEEENS4_23SM90_TMA_LOAD_MULTICASTENS4_14ComposedLayoutINS4_7SwizzleILi2ELi4ELi3EEENS4_18smem_ptr_flag_bitsILi8EEENSU_INS5_IJNSA_ILi8EEESI_EEENS5_IJSI_SB_EEEEEEEvNS4_8identityENS4_13SM90_TMA_LOADES1C_vS1D_EENS_8epilogue10collective6detail29Sm90TmaWarpSpecializedAdapterINS1H_15DefaultEpilogueISK_SL_SL_NS1G_6thread17LinearCombinationISK_Li1EffLNS1L_9ScaleType4KindE0ELNS_15FloatRoundStyleE2ESK_EENS1_15EpilogueDefaultEEEEEvvEEEEvNT_6ParamsE,"ax",@progbits
	.align	128
.text._ZN7cutlass13device_kernelINS_4gemm6kernel13GemmUniversalIN4cute5tupleIJiiiiEEENS1_10collective13CollectiveMmaINS1_37MainloopSm90TmaGmmaWarpSpecializedFP8ILi9ENS5_IJNS4_1CILi1EEENSA_ILi2EEESB_EEENS1_35KernelTmaWarpSpecializedCooperativeEEENS5_IJNSA_ILi128EEENSA_ILi256EEENSA_ILi64EEEEEENS_12float_e4m3_tENS5_IJlSB_lEEESK_SL_NS4_8TiledMMAINS4_8MMA_AtomIJNS4_4SM904GMMA31MMA_64x256x32_F32E4M3E4M3_SS_TNILNSP_7ScaleInE1ELSR_1EEEEEENS4_6LayoutINS5_IJSC_SB_SB_EEENS5_IJSB_NSA_ILi0EEESW_EEEEENS5_IJNS4_10UnderscoreESZ_SZ_EEEEENS4_23SM90_TMA_LOAD_MULTICASTENS4_14ComposedLayoutINS4_7SwizzleILi2ELi4ELi3EEENS4_18smem_ptr_flag_bitsILi8EEENSU_INS5_IJNSA_ILi8EEESI_EEENS5_IJSI_SB_EEEEEEEvNS4_8identityENS4_13SM90_TMA_LOADES1C_vS1D_EENS_8epilogue10collective6detail29Sm90TmaWarpSpecializedAdapterINS1H_15DefaultEpilogueISK_SL_SL_NS1G_6thread17LinearCombinationISK_Li1EffLNS1L_9ScaleType4KindE0ELNS_15FloatRoundStyleE2ESK_EENS1_15EpilogueDefaultEEEEEvvEEEEvNT_6ParamsE:
        .type           _ZN7cutlass13device_kernelINS_4gemm6kernel13GemmUniversalIN4cute5tupleIJiiiiEEENS1_10collective13CollectiveMmaINS1_37MainloopSm90TmaGmmaWarpSpecializedFP8ILi9ENS5_IJNS4_1CILi1EEENSA_ILi2EEESB_EEENS1_35KernelTmaWarpSpecializedCooperativeEEENS5_IJNSA_ILi128EEENSA_ILi256EEENSA_ILi64EEEEEENS_12float_e4m3_tENS5_IJlSB_lEEESK_SL_NS4_8TiledMMAINS4_8MMA_AtomIJNS4_4SM904GMMA31MMA_64x256x32_F32E4M3E4M3_SS_TNILNSP_7ScaleInE1ELSR_1EEEEEENS4_6LayoutINS5_IJSC_SB_SB_EEENS5_IJSB_NSA_ILi0EEESW_EEEEENS5_IJNS4_10UnderscoreESZ_SZ_EEEEENS4_23SM90_TMA_LOAD_MULTICASTENS4_14ComposedLayoutINS4_7SwizzleILi2ELi4ELi3EEENS4_18smem_ptr_flag_bitsILi8EEENSU_INS5_IJNSA_ILi8EEESI_EEENS5_IJSI_SB_EEEEEEEvNS4_8identityENS4_13SM90_TMA_LOADES1C_vS1D_EENS_8epilogue10collective6detail29Sm90TmaWarpSpecializedAdapterINS1H_15DefaultEpilogueISK_SL_SL_NS1G_6thread17LinearCombinationISK_Li1EffLNS1L_9ScaleType4KindE0ELNS_15FloatRoundStyleE2ESK_EENS1_15EpilogueDefaultEEEEEvvEEEEvNT_6ParamsE,@function
        .size           _ZN7cutlass13device_kernelINS_4gemm6kernel13GemmUniversalIN4cute5tupleIJiiiiEEENS1_10collective13CollectiveMmaINS1_37MainloopSm90TmaGmmaWarpSpecializedFP8ILi9ENS5_IJNS4_1CILi1EEENSA_ILi2EEESB_EEENS1_35KernelTmaWarpSpecializedCooperativeEEENS5_IJNSA_ILi128EEENSA_ILi256EEENSA_ILi64EEEEEENS_12float_e4m3_tENS5_IJlSB_lEEESK_SL_NS4_8TiledMMAINS4_8MMA_AtomIJNS4_4SM904GMMA31MMA_64x256x32_F32E4M3E4M3_SS_TNILNSP_7ScaleInE1ELSR_1EEEEEENS4_6LayoutINS5_IJSC_SB_SB_EEENS5_IJSB_NSA_ILi0EEESW_EEEEENS5_IJNS4_10UnderscoreESZ_SZ_EEEEENS4_23SM90_TMA_LOAD_MULTICASTENS4_14ComposedLayoutINS4_7SwizzleILi2ELi4ELi3EEENS4_18smem_ptr_flag_bitsILi8EEENSU_INS5_IJNSA_ILi8EEESI_EEENS5_IJSI_SB_EEEEEEEvNS4_8identityENS4_13SM90_TMA_LOADES1C_vS1D_EENS_8epilogue10collective6detail29Sm90TmaWarpSpecializedAdapterINS1H_15DefaultEpilogueISK_SL_SL_NS1G_6thread17LinearCombinationISK_Li1EffLNS1L_9ScaleType4KindE0ELNS_15FloatRoundStyleE2ESK_EENS1_15EpilogueDefaultEEEEEvvEEEEvNT_6ParamsE,(.L_x_345 - _ZN7cutlass13device_kernelINS_4gemm6kernel13GemmUniversalIN4cute5tupleIJiiiiEEENS1_10collective13CollectiveMmaINS1_37MainloopSm90TmaGmmaWarpSpecializedFP8ILi9ENS5_IJNS4_1CILi1EEENSA_ILi2EEESB_EEENS1_35KernelTmaWarpSpecializedCooperativeEEENS5_IJNSA_ILi128EEENSA_ILi256EEENSA_ILi64EEEEEENS_12float_e4m3_tENS5_IJlSB_lEEESK_SL_NS4_8TiledMMAINS4_8MMA_AtomIJNS4_4SM904GMMA31MMA_64x256x32_F32E4M3E4M3_SS_TNILNSP_7ScaleInE1ELSR_1EEEEEENS4_6LayoutINS5_IJSC_SB_SB_EEENS5_IJSB_NSA_ILi0EEESW_EEEEENS5_IJNS4_10UnderscoreESZ_SZ_EEEEENS4_23SM90_TMA_LOAD_MULTICASTENS4_14ComposedLayoutINS4_7SwizzleILi2ELi4ELi3EEENS4_18smem_ptr_flag_bitsILi8EEENSU_INS5_IJNSA_ILi8EEESI_EEENS5_IJSI_SB_EEEEEEEvNS4_8identityENS4_13SM90_TMA_LOADES1C_vS1D_EENS_8epilogue10collective6detail29Sm90TmaWarpSpecializedAdapterINS1H_15DefaultEpilogueISK_SL_SL_NS1G_6thread17LinearCombinationISK_Li1EffLNS1L_9ScaleType4KindE0ELNS_15FloatRoundStyleE2ESK_EENS1_15EpilogueDefaultEEEEEvvEEEEvNT_6ParamsE)
        .other          _ZN7cutlass13device_kernelINS_4gemm6kernel13GemmUniversalIN4cute5tupleIJiiiiEEENS1_10collective13CollectiveMmaINS1_37MainloopSm90TmaGmmaWarpSpecializedFP8ILi9ENS5_IJNS4_1CILi1EEENSA_ILi2EEESB_EEENS1_35KernelTmaWarpSpecializedCooperativeEEENS5_IJNSA_ILi128EEENSA_ILi256EEENSA_ILi64EEEEEENS_12float_e4m3_tENS5_IJlSB_lEEESK_SL_NS4_8TiledMMAINS4_8MMA_AtomIJNS4_4SM904GMMA31MMA_64x256x32_F32E4M3E4M3_SS_TNILNSP_7ScaleInE1ELSR_1EEEEEENS4_6LayoutINS5_IJSC_SB_SB_EEENS5_IJSB_NSA_ILi0EEESW_EEEEENS5_IJNS4_10UnderscoreESZ_SZ_EEEEENS4_23SM90_TMA_LOAD_MULTICASTENS4_14ComposedLayoutINS4_7SwizzleILi2ELi4ELi3EEENS4_18smem_ptr_flag_bitsILi8EEENSU_INS5_IJNSA_ILi8EEESI_EEENS5_IJSI_SB_EEEEEEEvNS4_8identityENS4_13SM90_TMA_LOADES1C_vS1D_EENS_8epilogue10collective6detail29Sm90TmaWarpSpecializedAdapterINS1H_15DefaultEpilogueISK_SL_SL_NS1G_6thread17LinearCombinationISK_Li1EffLNS1L_9ScaleType4KindE0ELNS_15FloatRoundStyleE2ESK_EENS1_15EpilogueDefaultEEEEEvvEEEEvNT_6ParamsE,@"STO_CUDA_ENTRY STV_DEFAULT"
_ZN7cutlass13device_kernelINS_4gemm6kernel13GemmUniversalIN4cute5tupleIJiiiiEEENS1_10collective13CollectiveMmaINS1_37MainloopSm90TmaGmmaWarpSpecializedFP8ILi9ENS5_IJNS4_1CILi1EEENSA_ILi2EEESB_EEENS1_35KernelTmaWarpSpecializedCooperativeEEENS5_IJNSA_ILi128EEENSA_ILi256EEENSA_ILi64EEEEEENS_12float_e4m3_tENS5_IJlSB_lEEESK_SL_NS4_8TiledMMAINS4_8MMA_AtomIJNS4_4SM904GMMA31MMA_64x256x32_F32E4M3E4M3_SS_TNILNSP_7ScaleInE1ELSR_1EEEEEENS4_6LayoutINS5_IJSC_SB_SB_EEENS5_IJSB_NSA_ILi0EEESW_EEEEENS5_IJNS4_10UnderscoreESZ_SZ_EEEEENS4_23SM90_TMA_LOAD_MULTICASTENS4_14ComposedLayoutINS4_7SwizzleILi2ELi4ELi3EEENS4_18smem_ptr_flag_bitsILi8EEENSU_INS5_IJNSA_ILi8EEESI_EEENS5_IJSI_SB_EEEEEEEvNS4_8identityENS4_13SM90_TMA_LOADES1C_vS1D_EENS_8epilogue10collective6detail29Sm90TmaWarpSpecializedAdapterINS1H_15DefaultEpilogueISK_SL_SL_NS1G_6thread17LinearCombinationISK_Li1EffLNS1L_9ScaleType4KindE0ELNS_15FloatRoundStyleE2ESK_EENS1_15EpilogueDefaultEEEEEvvEEEEvNT_6ParamsE:
[----:B------:R-:W0:Y:S02]  /*0000*/  LDC R1, c[0x0][0x28] ;  /* 0x00000a00ff017b82 */ /* 0x000e240000000800 */
[----:B0-----:R-:W-:Y:S01]  /*0010*/  VIADD R1, R1, 0xffffff00 ;  /* 0xffffff0001017836 */ /* 0x001fe20000000000 */
[----:B------:R-:W0:Y:S01]  /*0020*/  S2R R5, SR_TID.X ;  /* 0x0000000000057919 */ /* 0x000e220000002100 */
[----:B------:R-:W-:Y:S01]  /*0030*/  ELECT P0, URZ, PT ;  /* 0x00000000003f782f */ /* 0x000fe20003800000 */
[----:B------:R-:W-:Y:S01]  /*0040*/  BSSY B0, `(.L_x_0) ;  /* 0x0000015000007945 */ /* 0x000fe20003800000 */
[--C-:B0-----:R-:W-:Y:S02]  /*0050*/  SHF.R.U32.HI R0, RZ, 0x5, R5.reuse ;  /* 0x00000005ff007819 */ /* 0x101fe40000011605 */
[----:B------:R-:W-:-:S03]  /*0060*/  SHF.R.U32.HI R2, RZ, 0x7, R5 ;  /* 0x00000007ff027819 */ /* 0x000fc60000011605 */
[----:B------:R-:W0:Y:S04]  /*0070*/  SHFL.IDX PT, R3, R0, RZ, 0x1f ;  /* 0x00001fff00037589 */ /* 0x000e2800000e0000 */
[----:B------:R-:W1:Y:S01]  /*0080*/  SHFL.IDX PT, R2, R2, RZ, 0x1f ;  /* 0x00001fff02027589 */ /* 0x000e6200000e0000 */
[----:B0-----:R-:W-:Y:S02]  /*0090*/  R2UR UR4, R3 ;  /* 0x00000000030472ca */ /* 0x001fe400000e0000 */
[----:B-1----:R-:W-:-:S11]  /*00a0*/  R2UR UR6, R2 ;  /* 0x00000000020672ca */ /* 0x002fd600000e0000 */
[----:B------:R-:W-:Y:S02]  /*00b0*/  USHF.R.S32.HI UR5, URZ, 0x1f, UR4 ;  /* 0x0000001f3f057899 */ /* 0x000fe40008011404 */
[----:B------:R-:W-:Y:S02]  /*00c0*/  ISETP.NE.OR P0, PT, RZ, UR4, !P0 ;  /* 0x00000004ff007c0c */ /* 0x000fe4000c705670 */
[----:B------:R-:W-:-:S04]  /*00d0*/  ULEA.HI UR5, UR5, UR4, URZ, 0x2 ;  /* 0x0000000405057291 */ /* 0x000fc8000f8f103f */
[----:B------:R-:W-:-:S04]  /*00e0*/  ULOP3.LUT UR5, UR5, 0xfffffffc, URZ, 0xc0, !UPT ;  /* 0xfffffffc05057892 */ /* 0x000fc8000f8ec03f */
[----:B------:R-:W-:-:S03]  /*00f0*/  UIADD3 UR8, UR4, -UR5, URZ ;  /* 0x8000000504087290 */ /* 0x000fc6000fffe03f */
[----:B------:R-:W-:Y:S09]  /*0100*/  @P0 BRA `(.L_x_1) ;  /* 0x0000000000200947 */ /* 0x000ff20003800000 */
[----:B------:R-:W-:Y:S02]  /*0110*/  ULDC.64 UR4, c[0x0][0x198] ;  /* 0x0000660000047ab9 */ /* 0x000fe40000000a00 */
[----:B------:R-:W-:Y:S02]  /*0120*/  UIADD3 UR10, UP0, UR4, 0xf0, URZ ;  /* 0x000000f0040a7890 */ /* 0x000fe4000ff1e03f */
[----:B------:R-:W-:Y:S02]  /*0130*/  UIADD3 UR4, UP1, UR4, 0x1f0, URZ ;  /* 0x000001f004047890 */ /* 0x000fe4000ff3e03f */
[----:B------:R-:W-:Y:S02]  /*0140*/  UIADD3.X UR11, URZ, UR5, URZ, UP0, !UPT ;  /* 0x000000053f0b7290 */ /* 0x000fe400087fe43f */
[----:B------:R-:W-:-:S07]  /*0150*/  UIADD3.X UR5, URZ, UR5, URZ, UP1, !UPT ;  /* 0x000000053f057290 */ /* 0x000fce0008ffe43f */
[----:B------:R0:W-:Y:S02]  /*0160*/  UTMACCTL.PF [UR10] ;  /* 0x000000000a0079b9 */ /* 0x0001e40008040000 */
[----:B------:R0:W-:Y:S02]  /*0170*/  UTMACCTL.PF [UR4] ;  /* 0x00000000040079b9 */ /* 0x0001e40008040000 */
[----:B0-----:R-:W-:Y:S01]  /*0180*/  NOP ;  /* 0x0000000000007918 */ /* 0x001fe20000000000 */
.L_x_1:
[----:B------:R-:W-:Y:S05]  /*0190*/  BSYNC B0 ;  /* 0x0000000000007941 */ /* 0x000fea0003800000 */
.L_x_0:
[----:B------:R-:W0:Y:S01]  /*01a0*/  SHFL.IDX PT, R3, R0, RZ, 0x1f ;  /* 0x00001fff00037589 */ /* 0x000e2200000e0000 */
[----:B------:R-:W-:Y:S01]  /*01b0*/  UISETP.NE.AND UP0, UPT, UR8, 0x3, UPT ;  /* 0x000000030800788c */ /* 0x000fe2000bf05270 */
[----:B------:R-:W-:Y:S01]  /*01c0*/  ISETP.NE.AND P2, PT, RZ, UR6, PT ;  /* 0x00000006ff007c0c */ /* 0x000fe2000bf45270 */
[----:B------:R-:W-:Y:S02]  /*01d0*/  UIADD3 UR10, UR6, -0x1, URZ ;  /* 0xffffffff060a7890 */ /* 0x000fe4000fffe03f */
[----:B------:R-:W-:Y:S02]  /*01e0*/  UISETP.EQ.OR UP0, UPT, UR8, URZ, !UP0 ;  /* 0x0000003f0800728c */ /* 0x000fe4000c702670 */
[----:B------:R-:W-:Y:S02]  /*01f0*/  UISETP.GE.U32.AND UP1, UPT, UR10, 0x2, UPT ;  /* 0x000000020a00788c */ /* 0x000fe4000bf26070 */
[----:B------:R-:W-:-:S04]  /*0200*/  UISETP.EQ.AND UP0, UPT, UR6, URZ, UP0 ;  /* 0x0000003f0600728c */ /* 0x000fc80008702270 */
[----:B------:R-:W-:-:S04]  /*0210*/  USEL UR13, URZ, 0x1, !UP0 ;  /* 0x000000013f0d7887 */ /* 0x000fc8000c000000 */
[----:B------:R-:W-:Y:S01]  /*0220*/  USEL UR13, UR13, 0x2, UP1 ;  /* 0x000000020d0d7887 */ /* 0x000fe20008800000 */
[----:B0-----:R-:W-:-:S13]  /*0230*/  ISETP.NE.AND P0, PT, R3, RZ, PT ;  /* 0x000000ff0300720c */ /* 0x001fda0003f05270 */
[----:B------:R-:W-:Y:S05]  /*0240*/  @P0 BRA `(.L_x_2) ;  /* 0x00000000008c0947 */ /* 0x000fea0003800000 */
[----:B------:R-:W-:Y:S01]  /*0250*/  ELECT P0, URZ, PT ;  /* 0x00000000003f782f */ /* 0x000fe20003800000 */
[----:B------:R-:W-:-:S12]  /*0260*/  BSSY B0, `(.L_x_2) ;  /* 0x0000021000007945 */ /* 0x000fd80003800000 */
[----:B------:R-:W-:Y:S05]  /*0270*/  @!P0 BRA `(.L_x_3) ;  /* 0x00000000007c8947 */ /* 0x000fea0003800000 */
[----:B------:R-:W0:Y:S01]  /*0280*/  S2UR UR9, SR_CgaCtaId ;  /* 0x00000000000979c3 */ /* 0x000e220000008800 */
[----:B------:R-:W-:Y:S01]  /*0290*/  UMOV UR4, 0x400 ;  /* 0x0000040000047882 */ /* 0x000fe20000000000 */
[----:B------:R-:W-:Y:S01]  /*02a0*/  UMOV UR5, 0x1 ;  /* 0x0000000100057882 */ /* 0x000fe20000000000 */
[----:B------:R-:W-:Y:S02]  /*02b0*/  UMOV UR6, 0x4 ;  /* 0x0000000400067882 */ /* 0x000fe40000000000 */
[----:B------:R-:W-:-:S04]  /*02c0*/  UIADD3 UR6, -UR6, 0x100000, URZ ;  /* 0x0010000006067890 */ /* 0x000fc8000fffe13f */
[----:B------:R-:W-:Y:S02]  /*02d0*/  USHF.L.U32 UR7, UR6, 0xb, URZ ;  /* 0x0000000b06077899 */ /* 0x000fe4000800063f */
[----:B------:R-:W-:Y:S02]  /*02e0*/  USHF.L.U32 UR6, UR6, 0x1, URZ ;  /* 0x0000000106067899 */ /* 0x000fe4000800063f */
[----:B0-----:R-:W-:Y:S02]  /*02f0*/  ULEA UR9, UR9, UR4, 0x18 ;  /* 0x0000000409097291 */ /* 0x001fe4000f8ec03f */
[----:B------:R-:W-:-:S04]  /*0300*/  UIADD3 UR4, -UR5, 0x100000, URZ ;  /* 0x0010000005047890 */ /* 0x000fc8000fffe13f */
[----:B------:R-:W-:Y:S02]  /*0310*/  USHF.L.U32 UR5, UR4, 0xb, URZ ;  /* 0x0000000b04057899 */ /* 0x000fe4000800063f */
[----:B------:R-:W-:Y:S01]  /*0320*/  USHF.L.U32 UR4, UR4, 0x1, URZ ;  /* 0x0000000104047899 */ /* 0x000fe2000800063f */
[----:B------:R-:W0:Y:S11]  /*0330*/  FENCE.VIEW.ASYNC.S ;  /* 0x00000000000073c6 */ /* 0x000e360000000000 */
[----:B0-----:R0:W1:Y:S01]  /*0340*/  SYNCS.EXCH.64 URZ, [UR9], UR4 ;  /* 0x00000004093f75b2 */ /* 0x0010620008000100 */
[----:B------:R0:W2:Y:S01]  /*0350*/  SYNCS.EXCH.64 URZ, [UR9+0x48], UR6 ;  /* 0x00004806093f75b2 */ /* 0x0000a20008000100 */
[----:B------:R0:W3:Y:S01]  /*0360*/  SYNCS.EXCH.64 URZ, [UR9+0x8], UR4 ;  /* 0x00000804093f75b2 */ /* 0x0000e20008000100 */
[----:B------:R0:W4:Y:S01]  /*0370*/  SYNCS.EXCH.64 URZ, [UR9+0x50], UR6 ;  /* 0x00005006093f75b2 */ /* 0x0001220008000100 */
[----:B------:R0:W0:Y:S01]  /*0380*/  SYNCS.EXCH.64 URZ, [UR9+0x10], UR4 ;  /* 0x00001004093f75b2 */ /* 0x0000220008000100 */
        /* <DEDUP_REMOVED lines=13> */
[----:B------:R-:W-:Y:S01]  /*0460*/  NOP ;  /* 0x0000000000007918 */ /* 0x000fe20000000000 */
.L_x_3:
[----:B0-----:R-:W-:Y:S05]  /*0470*/  BSYNC B0 ;  /* 0x0000000000007941 */ /* 0x001fea0003800000 */
.L_x_2:
[----:B------:R-:W-:Y:S01]  /*0480*/  SHF.R.S32.HI R4, RZ, 0x1f, R5 ;  /* 0x0000001fff047819 */ /* 0x000fe20000011405 */
[----:B------:R-:W0:Y:S01]  /*0490*/  SHFL.IDX PT, R0, R0, RZ, 0x1f ;  /* 0x00001fff00007589 */ /* 0x000e2200000e0000 */
[----:B------:R-:W-:Y:S01]  /*04a0*/  ELECT P0, URZ, PT ;  /* 0x00000000003f782f */ /* 0x000fe20003800000 */
[----:B------:R-:W5:Y:S01]  /*04b0*/  S2UR UR9, SR_CTAID.X ;  /* 0x00000000000979c3 */ /* 0x000f620000002500 */
[----:B------:R-:W-:Y:S01]  /*04c0*/  LEA.HI R4, R4, R5, RZ, 0x7 ;  /* 0x0000000504047211 */ /* 0x000fe200078f38ff */
[----:B------:R-:W1:Y:S01]  /*04d0*/  S2R R2, SR_CTAID.Y ;  /* 0x0000000000027919 */ /* 0x000e620000002600 */
[----:B------:R-:W-:Y:S01]  /*04e0*/  SHF.R.S32.HI R6, RZ, 0x1f, R3 ;  /* 0x0000001fff067819 */ /* 0x000fe20000011403 */
[----:B------:R-:W-:Y:S01]  /*04f0*/  ULDC UR4, c[0x0][0x154] ;  /* 0x0000550000047ab9 */ /* 0x000fe20000000800 */
[----:B------:R-:W-:Y:S01]  /*0500*/  LOP3.LUT R4, R4, 0xffffff80, RZ, 0xc0, !PT ;  /* 0xffffff8004047812 */ /* 0x000fe200078ec0ff */
[----:B------:R-:W-:Y:S01]  /*0510*/  NOP ;  /* 0x0000000000007918 */ /* 0x000fe20000000000 */
[----:B------:R-:W-:Y:S01]  /*0520*/  LEA.HI R6, R6, R3, RZ, 0x2 ;  /* 0x0000000306067211 */ /* 0x000fe200078f10ff */
[----:B------:R-:W2:Y:S01]  /*0530*/  LDC R11, c[0x0][0x148] ;  /* 0x00005200ff0b7b82 */ /* 0x000ea20000000800 */
[----:B------:R-:W-:Y:S01]  /*0540*/  NOP ;  /* 0x0000000000007918 */ /* 0x000fe20000000000 */
[----:B------:R-:W-:Y:S01]  /*0550*/  IMAD.IADD R4, R5, 0x1, -R4 ;  /* 0x0000000105047824 */ /* 0x000fe200078e0a04 */
[----:B------:R-:W-:-:S04]  /*0560*/  LOP3.LUT R6, R6, 0x3ffffffc, RZ, 0xc0, !PT ;  /* 0x3ffffffc06067812 */ /* 0x000fc800078ec0ff */
[----:B------:R-:W-:Y:S01]  /*0570*/  SHF.R.S32.HI R5, RZ, 0x1f, R4 ;  /* 0x0000001fff057819 */ /* 0x000fe20000011404 */
[----:B------:R-:W-:Y:S01]  /*0580*/  IMAD.IADD R6, R3, 0x1, -R6 ;  /* 0x0000000103067824 */ /* 0x000fe200078e0a06 */
[----:B------:R-:W3:Y:S02]  /*0590*/  LDC R8, c[0x0][0x144] ;  /* 0x00005100ff087b82 */ /* 0x000ee40000000800 */
[----:B------:R-:W-:Y:S02]  /*05a0*/  LEA.HI R5, R5, R4, RZ, 0x3 ;  /* 0x0000000405057211 */ /* 0x000fe400078f18ff */
[----:B0-----:R-:W-:Y:S02]  /*05b0*/  ISETP.NE.OR P0, PT, R0, RZ, !P0 ;  /* 0x000000ff0000720c */ /* 0x001fe40004705670 */
[--C-:B------:R-:W-:Y:S02]  /*05c0*/  SHF.R.S32.HI R0, RZ, 0x3, R5.reuse ;  /* 0x00000003ff007819 */ /* 0x100fe40000011405 */
[----:B------:R-:W-:-:S04]  /*05d0*/  SHF.R.S32.HI R5, RZ, 0x1f, R5 ;  /* 0x0000001fff057819 */ /* 0x000fc80000011405 */
[----:B------:R-:W-:-:S04]  /*05e0*/  LEA.HI R5, R5, R0, RZ, 0x2 ;  /* 0x0000000005057211 */ /* 0x000fc800078f10ff */
[----:B------:R-:W-:Y:S01]  /*05f0*/  LOP3.LUT R5, R5, 0xfffffffc, RZ, 0xc0, !PT ;  /* 0xfffffffc05057812 */ /* 0x000fe200078ec0ff */
[----:B------:R-:W-:Y:S01]  /*0600*/  VOTEU.ALL UP0, P0 ;  /* 0x00000000003f7886 */ /* 0x000fe20000000000 */
[----:B-1----:R-:W-:Y:S01]  /*0610*/  I2FP.F32.U32 R7, R2 ;  /* 0x0000000200077245 */ /* 0x002fe20000201000 */
[----:B------:R-:W-:Y:S02]  /*0620*/  VOTEU.ALL UP1, P0 ;  /* 0x00000000003f7886 */ /* 0x000fe40000020000 */
[----:B------:R-:W-:Y:S01]  /*0630*/  IMAD.IADD R5, R0, 0x1, -R5 ;  /* 0x0000000100057824 */ /* 0x000fe200078e0a05 */
[----:B------:R-:W0:Y:S01]  /*0640*/  @!UP0 S2UR UR7, SR_CgaCtaId ;  /* 0x00000000000789c3 */ /* 0x000e220000008800 */
[----:B-----5:R-:W-:Y:S01]  /*0650*/  I2FP.F32.U32 R0, UR9 ;  /* 0x0000000900007c45 */ /* 0x020fe20008201000 */
[----:B------:R-:W-:Y:S01]  /*0660*/  FMUL R9, R7, UR4 ;  /* 0x0000000407097c20 */ /* 0x000fe20008400000 */
[----:B------:R-:W-:Y:S01]  /*0670*/  IMAD R5, R6, 0x4, R5 ;  /* 0x0000000406057824 */ /* 0x000fe200078e0205 */
[----:B------:R-:W-:Y:S01]  /*0680*/  ULDC UR4, c[0x0][0x150] ;  /* 0x0000540000047ab9 */ /* 0x000fe20000000800 */
[----:B------:R-:W-:Y:S01]  /*0690*/  @!UP0 UMOV UR6, 0x400 ;  /* 0x0000040000068882 */ /* 0x000fe20000000000 */
[----:B------:R-:W-:Y:S01]  /*06a0*/  FMUL R7, R0, UR4 ;  /* 0x0000000400077c20 */ /* 0x000fe20008400000 */
[----:B------:R-:W-:Y:S01]  /*06b0*/  IMAD.SHL.U32 R0, R5, 0x4, RZ ;  /* 0x0000000405007824 */ /* 0x000fe200078e00ff */
[----:B------:R-:W1:Y:S01]  /*06c0*/  LDC R6, c[0x0][0x140] ;  /* 0x00005000ff067b82 */ /* 0x000e620000000800 */
[----:B------:R-:W5:Y:S01]  /*06d0*/  F2I.U32.TRUNC.NTZ R9, R9 ;  /* 0x0000000900097305 */ /* 0x000f62000020f000 */
[----:B------:R-:W-:-:S02]  /*06e0*/  UMOV UR4, 0x20 ;  /* 0x0000002000047882 */ /* 0x000fc40000000000 */
[----:B------:R-:W-:Y:S01]  /*06f0*/  LOP3.LUT R10, R5, 0xc, R0, 0x78, !PT ;  /* 0x0000000c050a7812 */ /* 0x000fe200078e7800 */
[----:B------:R-:W-:-:S04]  /*0700*/  @!UP0 UIADD3 UR4, -UR4, 0x100000, URZ ;  /* 0x0010000004048890 */ /* 0x000fc8000fffe13f */
[----:B------:R-:W-:Y:S02]  /*0710*/  @!UP0 USHF.L.U32 UR5, UR4, 0xb, URZ ;  /* 0x0000000b04058899 */ /* 0x000fe4000800063f */
[----:B------:R-:W-:Y:S01]  /*0720*/  @!UP0 USHF.L.U32 UR4, UR4, 0x1, URZ ;  /* 0x0000000104048899 */ /* 0x000fe2000800063f */
[----:B------:R-:W4:Y:S01]  /*0730*/  F2I.U32.TRUNC.NTZ R7, R7 ;  /* 0x0000000700077305 */ /* 0x000f22000020f000 */
[----:B------:R1:W-:Y:S01]  /*0740*/  STL [R1+0x78], R10 ;  /* 0x0000780a01007387 */ /* 0x0003e20000100800 */
[----:B-----5:R-:W-:Y:S01]  /*0750*/  IMAD.MOV R12, RZ, RZ, -R9 ;  /* 0x000000ffff0c7224 */ /* 0x020fe200078e0a09 */
[----:B0-----:R-:W-:Y:S01]  /*0760*/  @!UP0 ULEA UR6, UR7, UR6, 0x18 ;  /* 0x0000000607068291 */ /* 0x001fe2000f8ec03f */
[----:B------:R-:W-:Y:S02]  /*0770*/  VOTEU.ALL UP0, P0 ;  /* 0x00000000003f7886 */ /* 0x000fe40000000000 */
[----:B--2---:R-:W-:Y:S01]  /*0780*/  IMAD R5, R11, R12, R2 ;  /* 0x0000000c0b057224 */ /* 0x004fe200078e0202 */
[----:B------:R-:W-:-:S02]  /*0790*/  LOP3.LUT P0, RZ, R4, 0x7, RZ, 0xc0, !PT ;  /* 0x0000000704ff7812 */ /* 0x000fc4000780c0ff */
[----:B-1----:R-:W-:Y:S01]  /*07a0*/  ISETP.EQ.U32.AND P4, PT, R6, 0x1, PT ;  /* 0x000000010600780c */ /* 0x002fe20003f82070 */
[----:B----4-:R-:W-:Y:S01]  /*07b0*/  IMAD.MOV R7, RZ, RZ, -R7 ;  /* 0x000000ffff077224 */ /* 0x010fe200078e0a07 */
[----:B------:R-:W-:Y:S02]  /*07c0*/  ISETP.NE.AND P1, PT, R5, R10, PT ;  /* 0x0000000a0500720c */ /* 0x000fe40003f25270 */
[----:B------:R-:W-:Y:S01]  /*07d0*/  ISETP.LT.U32.AND P0, PT, R10, 0x2, !P0 ;  /* 0x000000020a00780c */ /* 0x000fe20004701070 */
[----:B---3--:R-:W-:Y:S01]  /*07e0*/  IMAD R0, R8, R7, UR9 ;  /* 0x0000000908007e24 */ /* 0x008fe2000f8e0207 */
[----:B------:R-:W0:Y:S02]  /*07f0*/  FENCE.VIEW.ASYNC.S ;  /* 0x00000000000073c6 */ /* 0x000e240000000000 */
[----:B0-----:R0:W1:Y:S02]  /*0800*/  @!UP0 SYNCS.EXCH.64 URZ, [UR6+0xa0], UR4 ;  /* 0x0000a004063f85b2 */ /* 0x0010640008000100 */
[----:B------:R-:W-:-:S04]  /*0810*/  ISETP.EQ.OR P1, PT, R0, RZ, !P1 ;  /* 0x000000ff0000720c */ /* 0x000fc80004f22670 */
[----:B------:R-:W-:Y:S01]  /*0820*/  PLOP3.LUT P0, PT, P0, P1, PT, 0x80, 0x0 ;  /* 0x000000000000781c */ /* 0x000fe20000703070 */
[----:B------:R0:W2:Y:S01]  /*0830*/  @!UP1 SYNCS.EXCH.64 URZ, [UR6+0xa8], UR4 ;  /* 0x0000a804063f95b2 */ /* 0x0000a20008000100 */
[----:B------:R-:W-:Y:S01]  /*0840*/  NOP ;  /* 0x0000000000007918 */ /* 0x000fe20000000000 */
[----:B------:R-:W-:Y:S10]  /*0850*/  @!P4 BRA `(.L_x_4) ;  /* 0x000000000008c947 */ /* 0x000ff40003800000 */
[----:B-12---:R-:W-:Y:S01]  /*0860*/  UCGABAR_ARV ;  /* 0x00000000000079c7 */ /* 0x006fe20008000000 */
[----:B------:R-:W-:Y:S05]  /*0870*/  BRA `(.L_x_5) ;  /* 0x0000000000047947 */ /* 0x000fea0003800000 */
.L_x_4:
[----:B-12---:R-:W-:Y:S01]  /*0880*/  NOP ;  /* 0x0000000000007918 */ /* 0x006fe20000000000 */
.L_x_5:
[----:B------:R-:W1:Y:S01]  /*0890*/  LDC R3, c[0x0][0x65c] ;  /* 0x00019700ff037b82 */ /* 0x000e620000000800 */
[----:B------:R-:W-:Y:S02]  /*08a0*/  IMAD.U32 R4, RZ, RZ, UR9 ;  /* 0x00000009ff047e24 */ /* 0x000fe4000f8e00ff */
[----:B------:R-:W-:Y:S01]  /*08b0*/  IMAD.MOV.U32 R5, RZ, RZ, RZ ;  /* 0x000000ffff057224 */ /* 0x000fe200078e00ff */
[----:B-1----:R-:W-:-:S13]  /*08c0*/  ISETP.NE.AND P3, PT, R3, 0x1, PT ;  /* 0x000000010300780c */ /* 0x002fda0003f65270 */
[----:B------:R-:W1:Y:S01]  /*08d0*/  @P3 LDC R7, c[0x0][0x10] ;  /* 0x00000400ff073b82 */ /* 0x000e620000000800 */
[----:B------:R-:W-:Y:S02]  /*08e0*/  @P3 IMAD.MOV.U32 R3, RZ, RZ, RZ ;  /* 0x000000ffff033224 */ /* 0x000fe400078e00ff */
[----:B------:R-:W-:-:S05]  /*08f0*/  @P3 IMAD.MOV.U32 R13, RZ, RZ, RZ ;  /* 0x000000ffff0d3224 */ /* 0x000fca00078e00ff */
[----:B------:R-:W2:Y:S01]  /*0900*/  @!P3 LDC R9, c[0x0][0xc] ;  /* 0x00000300ff09bb82 */ /* 0x000ea20000000800 */
[----:B-1----:R-:W-:-:S04]  /*0910*/  @P3 IMAD.WIDE.U32 R6, R7, UR9, R2 ;  /* 0x0000000907063c25 */ /* 0x002fc8000f8e0002 */
[----:B------:R-:W-:Y:S02]  /*0920*/  @P3 IMAD.MOV.U32 R19, RZ, RZ, R6 ;  /* 0x000000ffff133224 */ /* 0x000fe400078e0006 */
[----:B------:R-:W-:Y:S02]  /*0930*/  @P3 IMAD.IADD R23, R7, 0x1, R13 ;  /* 0x0000000107173824 */ /* 0x000fe400078e020d */
[----:B--2---:R-:W-:-:S04]  /*0940*/  @!P3 IMAD.WIDE.U32 R4, R2, R9, R4 ;  /* 0x000000090204b225 */ /* 0x004fc800078e0004 */
[----:B------:R-:W-:Y:S02]  /*0950*/  @!P3 IMAD.MOV.U32 R19, RZ, RZ, R4 ;  /* 0x000000ffff13b224 */ /* 0x000fe400078e0004 */
[----:B------:R-:W-:-:S03]  /*0960*/  @!P3 IMAD.MOV.U32 R23, RZ, RZ, R5 ;  /* 0x000000ffff17b224 */ /* 0x000fc600078e0005 */
[----:B------:R1:W-:Y:S04]  /*0970*/  STL [R1+0x80], R19 ;  /* 0x0000801301007387 */ /* 0x0003e80000100800 */
[----:B------:R1:W-:Y:S01]  /*0980*/  STL [R1+0x7c], R23 ;  /* 0x00007c1701007387 */ /* 0x0003e20000100800 */
[----:B------:R-:W-:Y:S05]  /*0990*/  @!P4 BRA `(.L_x_6) ;  /* 0x00000000000cc947 */ /* 0x000fea0003800000 */
[----:B------:R-:W-:Y:S01]  /*09a0*/  UCGABAR_WAIT ;  /* 0x0000000000007dc7 */ /* 0x000fe20008000000 */
[----:B------:R-:W-:Y:S01]  /*09b0*/  CCTL.IVALL ;  /* 0x00000000ff00798f */ /* 0x000fe20002000000 */
[----:B------:R-:W-:Y:S05]  /*09c0*/  BRA `(.L_x_7) ;  /* 0x0000000000047947 */ /* 0x000fea0003800000 */
.L_x_6:
[----:B------:R-:W-:Y:S06]  /*09d0*/  BAR.SYNC.DEFER_BLOCKING 0x0 ;  /* 0x0000000000007b1d */ /* 0x000fec0000010000 */
.L_x_7:
[----:B------:R-:W-:Y:S05]  /*09e0*/  @!P2 BRA `(.L_x_8) ;  /* 0x000000e0008ca947 */ /* 0x000fea0003800000 */
[----:B------:R-:W-:-:S06]  /*09f0*/  UISETP.GT.U32.AND UP0, UPT, UR10, 0x1, UPT ;  /* 0x000000010a00788c */ /* 0x000fcc000bf04070 */
[----:B------:R-:W-:-:S13]  /*0a00*/  PLOP3.LUT P1, PT, PT, PT, UP0, 0x80, 0x0 ;  /* 0x000000000000781c */ /* 0x000fda0003f2f008 */
[----:B0-----:R-:W-:Y:S05]  /*0a10*/  @P1 EXIT ;  /* 0x000000000000194d */ /* 0x001fea0003800000 */
[----:B------:R-:W-:Y:S01]  /*0a20*/  IMAD.MOV.U32 R6, RZ, RZ, -0x1 ;  /* 0xffffffffff067424 */ /* 0x000fe200078e00ff */
[----:B------:R-:W-:Y:S01]  /*0a30*/  ULDC.64 UR4, c[0x0][0x650] ;  /* 0x0001940000047ab9 */ /* 0x000fe20000000a00 */
[----:B------:R-:W-:Y:S01]  /*0a40*/  IMAD.MOV.U32 R5, RZ, RZ, -0x1 ;  /* 0xffffffffff057424 */ /* 0x000fe200078e00ff */
[----:B------:R-:W-:Y:S01]  /*0a50*/  ISETP.GE.U32.AND P1, PT, R19, UR4, PT ;  /* 0x0000000413007c0c */ /* 0x000fe2000bf26070 */
[----:B------:R-:W-:Y:S01]  /*0a60*/  UMOV UR22, 0xffffffff ;  /* 0xffffffff00167882 */ /* 0x000fe20000000000 */
[----:B------:R0:W-:Y:S01]  /*0a70*/  STL [R1+0x88], R6 ;  /* 0x0000880601007387 */ /* 0x0001e20000100800 */
[----:B------:R-:W-:Y:S02]  /*0a80*/  PRMT R4, RZ, 0x7610, R4 ;  /* 0x00007610ff047816 */ /* 0x000fe40000000004 */
[----:B------:R-:W-:Y:S01]  /*0a90*/  ISETP.GE.U32.AND.EX P1, PT, R23, UR5, PT, P1 ;  /* 0x0000000517007c0c */ /* 0x000fe2000bf26110 */
[----:B------:R0:W-:-:S12]  /*0aa0*/  STL [R1+0x84], R5 ;  /* 0x0000840501007387 */ /* 0x0001d80000100800 */
[----:B0-----:R-:W-:Y:S05]  /*0ab0*/  @P1 BRA `(.L_x_9) ;  /* 0x0000000400381947 */ /* 0x001fea0003800000 */
[----:B------:R-:W0:Y:S01]  /*0ac0*/  LDC.64 R14, c[0x0][0x628] ;  /* 0x00018a00ff0e7b82 */ /* 0x000e220000000a00 */
[----:B------:R-:W-:Y:S02]  /*0ad0*/  IMAD.MOV.U32 R4, RZ, RZ, R19 ;  /* 0x000000ffff047224 */ /* 0x000fe400078e0013 */
[----:B------:R-:W-:-:S05]  /*0ae0*/  IMAD.MOV.U32 R5, RZ, RZ, R23 ;  /* 0x000000ffff057224 */ /* 0x000fca00078e0017 */
[----:B------:R-:W2:Y:S08]  /*0af0*/  LDC R10, c[0x0][0x630] ;  /* 0x00018c00ff0a7b82 */ /* 0x000eb00000000800 */
[----:B------:R-:W3:Y:S01]  /*0b00*/  LDC.64 R16, c[0x0][0x620] ;  /* 0x00018800ff107b82 */ /* 0x000ee20000000a00 */
[----:B0-----:R-:W-:-:S04]  /*0b10*/  ISETP.NE.U32.AND P1, PT, R14, RZ, PT ;  /* 0x000000ff0e00720c */ /* 0x001fc80003f25070 */
[----:B------:R-:W-:-:S13]  /*0b20*/  ISETP.NE.AND.EX P1, PT, R15, RZ, PT, P1 ;  /* 0x000000ff0f00720c */ /* 0x000fda0003f25310 */
[----:B--23--:R-:W-:Y:S05]  /*0b30*/  @!P1 BRA `(.L_x_10) ;  /* 0x0000000000289947 */ /* 0x00cfea0003800000 */
[----:B------:R-:W0:Y:S02]  /*0b40*/  LDC R9, c[0x0][0x634] ;  /* 0x00018d00ff097b82 */ /* 0x000e240000000800 */
[----:B0-----:R-:W-:-:S05]  /*0b50*/  IADD3 R9, P1, R19, R9, RZ ;  /* 0x0000000913097210 */ /* 0x001fca0007f3e0ff */
[----:B------:R-:W-:-:S04]  /*0b60*/  IMAD.X R13, RZ, RZ, R23, P1 ;  /* 0x000000ffff0d7224 */ /* 0x000fc800008e0617 */
[----:B------:R-:W-:-:S04]  /*0b70*/  IMAD.WIDE.U32 R4, R13, R14, RZ ;  /* 0x0000000e0d047225 */ /* 0x000fc800078e00ff */
[----:B------:R-:W-:-:S04]  /*0b80*/  IMAD.WIDE.U32 R6, P1, R9, R15, R4 ;  /* 0x0000000f09067225 */ /* 0x000fc80007820004 */
[----:B------:R-:W-:-:S04]  /*0b90*/  IMAD.WIDE.U32 R4, R9, R14, RZ ;  /* 0x0000000e09047225 */ /* 0x000fc800078e00ff */
[----:B------:R-:W-:Y:S01]  /*0ba0*/  IMAD.X R9, RZ, RZ, RZ, P1 ;  /* 0x000000ffff097224 */ /* 0x000fe200008e06ff */
[----:B------:R-:W-:Y:S01]  /*0bb0*/  IADD3 RZ, P1, R5, R6, RZ ;  /* 0x0000000605ff7210 */ /* 0x000fe20007f3e0ff */
[----:B------:R-:W-:-:S04]  /*0bc0*/  IMAD.MOV.U32 R8, RZ, RZ, R7 ;  /* 0x000000ffff087224 */ /* 0x000fc800078e0007 */
[----:B------:R-:W-:-:S08]  /*0bd0*/  IMAD.WIDE.U32.X R4, R13, R15, R8, P1 ;  /* 0x0000000f0d047225 */ /* 0x000fd000008e0408 */
.L_x_10:
[----:B------:R-:W0:Y:S01]  /*0be0*/  LDC.64 R20, c[0x0][0x640] ;  /* 0x00019000ff147b82 */ /* 0x000e220000000a00 */
[-C--:B------:R-:W-:Y:S01]  /*0bf0*/  SHF.R.U64 R22, R4, R10.reuse, R5 ;  /* 0x0000000a04167219 */ /* 0x080fe20000001205 */
[----:B------:R-:W-:Y:S01]  /*0c00*/  IMAD.MOV.U32 R4, RZ, RZ, R19 ;  /* 0x000000ffff047224 */ /* 0x000fe200078e0013 */
[----:B------:R-:W-:Y:S01]  /*0c10*/  SHF.R.U32.HI R3, RZ, R10, R5 ;  /* 0x0000000aff037219 */ /* 0x000fe20000011605 */
[----:B------:R-:W-:Y:S01]  /*0c20*/  IMAD.MOV.U32 R5, RZ, RZ, R23 ;  /* 0x000000ffff057224 */ /* 0x000fe200078e0017 */
[----:B------:R-:W-:Y:S01]  /*0c30*/  IADD3 R7, P1, RZ, -R22, RZ ;  /* 0x80000016ff077210 */ /* 0x000fe20007f3e0ff */
[----:B-1----:R-:W-:Y:S02]  /*0c40*/  IMAD R23, R11, R12, R2 ;  /* 0x0000000c0b177224 */ /* 0x002fe400078e0202 */
[----:B------:R-:W1:Y:S01]  /*0c50*/  LDC R8, c[0x0][0x618] ;  /* 0x00018600ff087b82 */ /* 0x000e620000000800 */
[----:B------:R-:W-:Y:S02]  /*0c60*/  IMAD.MOV.U32 R11, RZ, RZ, 0x1 ;  /* 0x00000001ff0b7424 */ /* 0x000fe400078e00ff */
[----:B------:R-:W-:-:S02]  /*0c70*/  IMAD.X R3, RZ, RZ, ~R3, P1 ;  /* 0x000000ffff037224 */ /* 0x000fc400008e0e03 */
[----:B------:R-:W-:-:S03]  /*0c80*/  IMAD.WIDE.U32 R4, R7, R16, R4 ;  /* 0x0000001007047225 */ /* 0x000fc600078e0004 */
[----:B------:R-:W2:Y:S01]  /*0c90*/  LDC R14, c[0x0][0x608] ;  /* 0x00018200ff0e7b82 */ /* 0x000ea20000000800 */
[----:B------:R-:W-:-:S04]  /*0ca0*/  IMAD R6, R3, R16, RZ ;  /* 0x0000001003067224 */ /* 0x000fc800078e02ff */
[----:B------:R-:W-:-:S03]  /*0cb0*/  IMAD R3, R7, R17, R6 ;  /* 0x0000001107037224 */ /* 0x000fc600078e0206 */
[----:B------:R-:W3:Y:S01]  /*0cc0*/  LDC R18, c[0x0][0x658] ;  /* 0x00019600ff127b82 */ /* 0x000ee20000000800 */
[----:B------:R-:W-:Y:S01]  /*0cd0*/  IMAD.IADD R3, R5, 0x1, R3 ;  /* 0x0000000105037824 */ /* 0x000fe200078e0203 */
[----:B0-----:R-:W-:Y:S01]  /*0ce0*/  ISETP.NE.U32.AND P1, PT, R20, RZ, PT ;  /* 0x000000ff1400720c */ /* 0x001fe20003f25070 */
[----:B------:R-:W-:-:S03]  /*0cf0*/  IMAD.MOV.U32 R5, RZ, RZ, -0x1 ;  /* 0xffffffffff057424 */ /* 0x000fc600078e00ff */
[----:B------:R-:W-:Y:S02]  /*0d00*/  ISETP.NE.AND.EX P1, PT, R21, RZ, PT, P1 ;  /* 0x000000ff1500720c */ /* 0x000fe40003f25310 */
[----:B------:R-:W0:Y:S01]  /*0d10*/  LDC R13, c[0x0][0x600] ;  /* 0x00018000ff0d7b82 */ /* 0x000e220000000800 */
[-CC-:B-1----:R-:W-:Y:S02]  /*0d20*/  SHF.R.U64 R10, R4, R8.reuse, R3.reuse ;  /* 0x00000008040a7219 */ /* 0x182fe40000001203 */
[----:B------:R-:W-:-:S05]  /*0d30*/  SHF.R.U32.HI R3, RZ, R8, R3 ;  /* 0x00000008ff037219 */ /* 0x000fca0000011603 */
[----:B------:R-:W1:Y:S01]  /*0d40*/  LDC R15, c[0x0][0x648] ;  /* 0x00019200ff0f7b82 */ /* 0x000e620000000800 */
[-CC-:B--2---:R-:W-:Y:S02]  /*0d50*/  SHF.R.U64 R19, R10, R14.reuse, R3.reuse ;  /* 0x0000000e0a137219 */ /* 0x184fe40000001203 */
[----:B------:R-:W-:-:S05]  /*0d60*/  SHF.R.U32.HI R3, RZ, R14, R3 ;  /* 0x0000000eff037219 */ /* 0x000fca0000011603 */
[----:B------:R-:W2:Y:S01]  /*0d70*/  LDC R17, c[0x0][0x638] ;  /* 0x00018e00ff117b82 */ /* 0x000ea20000000800 */
[-C--:B---3--:R-:W-:Y:S02]  /*0d80*/  SHF.L.U32 R2, R5, R18.reuse, RZ ;  /* 0x0000001205027219 */ /* 0x088fe400000006ff */
[--C-:B------:R-:W-:Y:S02]  /*0d90*/  SHF.R.U64 R12, R19, R18, R3.reuse ;  /* 0x00000012130c7219 */ /* 0x100fe40000001203 */
[----:B------:R-:W-:Y:S02]  /*0da0*/  LOP3.LUT R8, RZ, R2, RZ, 0x33, !PT ;  /* 0x00000002ff087212 */ /* 0x000fe400078e33ff */
[----:B------:R-:W-:Y:S01]  /*0db0*/  SHF.R.U32.HI R3, RZ, R18, R3 ;  /* 0x00000012ff037219 */ /* 0x000fe20000011603 */
[----:B------:R-:W3:Y:S01]  /*0dc0*/  LDC R16, c[0x0][0x610] ;  /* 0x00018400ff107b82 */ /* 0x000ee20000000800 */
[----:B------:R-:W-:Y:S01]  /*0dd0*/  IMAD.MOV.U32 R2, RZ, RZ, R12 ;  /* 0x000000ffff027224 */ /* 0x000fe200078e000c */
[----:B------:R-:W-:Y:S06]  /*0de0*/  @!P1 BRA `(.L_x_11) ;  /* 0x0000000000289947 */ /* 0x000fec0003800000 */
[----:B------:R-:W4:Y:S02]  /*0df0*/  LDC R7, c[0x0][0x64c] ;  /* 0x00019300ff077b82 */ /* 0x000f240000000800 */
[----:B----4-:R-:W-:-:S05]  /*0e00*/  IADD3 R7, P1, R12, R7, RZ ;  /* 0x000000070c077210 */ /* 0x010fca0007f3e0ff */
        /* <DEDUP_REMOVED lines=8> */
.L_x_11:
[----:B-1----:R-:W-:Y:S01]  /*0e90*/  SHF.R.U64 R4, R2, R15, R3 ;  /* 0x0000000f02047219 */ /* 0x002fe20000001203 */
[----:B0-----:R-:W-:Y:S01]  /*0ea0*/  VIADD R5, R13, 0xffffffff ;  /* 0xffffffff0d057836 */ /* 0x001fe20000000000 */
[----:B------:R-:W-:Y:S02]  /*0eb0*/  SHF.L.U32 R2, R11, R18, RZ ;  /* 0x000000120b027219 */ /* 0x000fe400000006ff */
[----:B------:R-:W-:Y:S01]  /*0ec0*/  LOP3.LUT R3, R19, R8, RZ, 0xc0, !PT ;  /* 0x0000000813037212 */ /* 0x000fe200078ec0ff */
[----:B------:R-:W-:Y:S01]  /*0ed0*/  IMAD.MOV R6, RZ, RZ, -R4 ;  /* 0x000000ffff067224 */ /* 0x000fe200078e0a04 */
[----:B------:R-:W-:Y:S02]  /*0ee0*/  SEL R0, R0, R23, !P3 ;  /* 0x0000001700007207 */ /* 0x000fe40005800000 */
[----:B------:R-:W-:Y:S01]  /*0ef0*/  LOP3.LUT R5, R10, R5, RZ, 0xc0, !PT ;  /* 0x000000050a057212 */ /* 0x000fe200078ec0ff */
[----:B------:R-:W-:Y:S01]  /*0f00*/  IMAD R3, R2, R4, R3 ;  /* 0x0000000402037224 */ /* 0x000fe200078e0203 */
[----:B------:R-:W-:Y:S01]  /*0f10*/  R2UR UR22, R22 ;  /* 0x00000000161672ca */ /* 0x000fe200000e0000 */
[----:B--2---:R-:W-:-:S02]  /*0f20*/  IMAD R2, R6, R17, R12 ;  /* 0x0000001106027224 */ /* 0x004fc400078e020c */
[----:B---3--:R-:W-:Y:S02]  /*0f30*/  IMAD R0, R3, R16, R0 ;  /* 0x0000001003007224 */ /* 0x008fe400078e0200 */
[----:B------:R-:W-:Y:S02]  /*0f40*/  IMAD R3, R2, R13, R5 ;  /* 0x0000000d02037224 */ /* 0x000fe400078e0205 */
[----:B------:R-:W-:-:S03]  /*0f50*/  IMAD.MOV.U32 R4, RZ, RZ, 0x1 ;  /* 0x00000001ff047424 */ /* 0x000fc600078e00ff */
[----:B------:R-:W-:Y:S02]  /*0f60*/  SEL R2, R3, R0, !P3 ;  /* 0x0000000003027207 */ /* 0x000fe40005800000 */
[----:B------:R-:W-:-:S03]  /*0f70*/  SEL R0, R0, R3, !P3 ;  /* 0x0000000300007207 */ /* 0x000fc60005800000 */
[----:B------:R0:W-:Y:S04]  /*0f80*/  STL [R1+0x84], R2 ;  /* 0x0000840201007387 */ /* 0x0001e80000100800 */
[----:B------:R0:W-:Y:S02]  /*0f90*/  STL [R1+0x88], R0 ;  /* 0x0000880001007387 */ /* 0x0001e40000100800 */
.L_x_9:
[----:B------:R-:W-:-:S08]  /*0fa0*/  NOP ;  /* 0x0000000000007918 */ /* 0x000fd00000000000 */
[----:B------:R-:W2:Y:S02]  /*0fb0*/  USETMAXREG.TRY_ALLOC.CTAPOOL UP0, 0xe8 ;  /* 0x000000e8000079c8 */ /* 0x000ea40008000600 */
[----:B--2---:R-:W-:-:S13]  /*0fc0*/  PLOP3.LUT P1, PT, PT, PT, UP0, 0x80, 0x0 ;  /* 0x000000000000781c */ /* 0x004fda0003f2f008 */
[----:B------:R-:W-:Y:S05]  /*0fd0*/  @!P1 BRA `(.L_x_9) ;  /* 0xfffffffc00f09947 */ /* 0x000fea000383ffff */
[----:B------:R-:W-:Y:S01]  /*0fe0*/  ULDC.64 UR4, c[0x0][0x598] ;  /* 0x0001660000047ab9 */ /* 0x000fe20000000a00 */
[----:B------:R-:W-:Y:S01]  /*0ff0*/  ULDC.64 UR16, c[0x0][0x208] ;  /* 0x0000820000107ab9 */ /* 0x000fe20000000a00 */
[----:B------:R-:W-:-:S04]  /*1000*/  ISETP.NE.U32.AND P1, PT, RZ, UR4, PT ;  /* 0x00000004ff007c0c */ /* 0x000fc8000bf25070 */
[----:B------:R-:W-:-:S13]  /*1010*/  ISETP.NE.AND.EX P1, PT, RZ, UR5, PT, P1 ;  /* 0x00000005ff007c0c */ /* 0x000fda000bf25310 */
[----:B------:R-:W-:Y:S05]  /*1020*/  @!P1 BRA `(.L_x_12) ;  /* 0x0000000000209947 */ /* 0x000fea0003800000 */
[----:B0-----:R-:W0:Y:S02]  /*1030*/  LDC.64 R2, c[0x0][0x598] ;  /* 0x00016600ff027b82 */ /* 0x001e240000000a00 */
[----:B0-----:R-:W2:Y:S02]  /*1040*/  LDG.E.64 R2, desc[UR16][R2.64] ;  /* 0x0000001002027981 */ /* 0x001ea4000c1e1b00 */
[----:B--2---:R-:W-:-:S04]  /*1050*/  ISETP.NE.U32.AND P1, PT, R2, RZ, PT ;  /* 0x000000ff0200720c */ /* 0x004fc80003f25070 */
[----:B------:R-:W-:-:S13]  /*1060*/  ISETP.NE.AND.EX P1, PT, R3, RZ, PT, P1 ;  /* 0x000000ff0300720c */ /* 0x000fda0003f25310 */
[----:B------:R-:W-:Y:S05]  /*1070*/  @!P1 BRA `(.L_x_12) ;  /* 0x00000000000c9947 */ /* 0x000fea0003800000 */
[----:B------:R-:W2:Y:S02]  /*1080*/  LD.E R2, desc[UR16][R2.64] ;  /* 0x0000001002027980 */ /* 0x000ea4000c101900 */
[----:B--2---:R-:W-:Y:S01]  /*1090*/  R2UR UR20, R2 ;  /* 0x00000000021472ca */ /* 0x004fe200000e0000 */
[----:B------:R-:W-:-:S14]  /*10a0*/  BRA `(.L_x_13) ;  /* 0x0000000000247947 */ /* 0x000fdc0003800000 */
.L_x_12:
[----:B------:R-:W-:Y:S02]  /*10b0*/  ULDC.64 UR4, c[0x0][0x588] ;  /* 0x0001620000047ab9 */ /* 0x000fe40000000a00 */
[----:B------:R-:W-:-:S04]  /*10c0*/  ISETP.NE.U32.AND P1, PT, RZ, UR4, PT ;  /* 0x00000004ff007c0c */ /* 0x000fc8000bf25070 */
[----:B------:R-:W-:-:S13]  /*10d0*/  ISETP.NE.AND.EX P1, PT, RZ, UR5, PT, P1 ;  /* 0x00000005ff007c0c */ /* 0x000fda000bf25310 */
[----:B------:R-:W-:Y:S05]  /*10e0*/  @!P1 BRA `(.L_x_14) ;  /* 0x0000000000109947 */ /* 0x000fea0003800000 */
[----:B0-----:R-:W0:Y:S02]  /*10f0*/  LDC.64 R2, c[0x0][0x588] ;  /* 0x00016200ff027b82 */ /* 0x001e240000000a00 */
[----:B0-----:R-:W2:Y:S02]  /*1100*/  LDG.E R2, desc[UR16][R2.64] ;  /* 0x0000001002027981 */ /* 0x001ea4000c1e1900 */
[----:B--2---:R-:W-:Y:S01]  /*1110*/  R2UR UR20, R2 ;  /* 0x00000000021472ca */ /* 0x004fe200000e0000 */
[----:B------:R-:W-:-:S14]  /*1120*/  BRA `(.L_x_13) ;  /* 0x0000000000047947 */ /* 0x000fdc0003800000 */
.L_x_14:
[----:B------:R-:W-:-:S05]  /*1130*/  ULDC UR20, c[0x0][0x580] ;  /* 0x0001600000147ab9 */ /* 0x000fca0000000800 */
.L_x_13:
[----:B------:R-:W-:Y:S02]  /*1140*/  ULDC.64 UR4, c[0x0][0x5a0] ;  /* 0x0001680000047ab9 */ /* 0x000fe40000000a00 */
        /* <DEDUP_REMOVED lines=11> */
.L_x_15:
        /* <DEDUP_REMOVED lines=8> */
.L_x_17:
[----:B------:R-:W-:-:S05]  /*1280*/  ULDC UR19, c[0x0][0x584] ;  /* 0x0001610000137ab9 */ /* 0x000fca0000000800 */
.L_x_16:
[----:B------:R-:W-:-:S13]  /*1290*/  LOP3.LUT P1, RZ, R4, 0xff, RZ, 0xc0, !PT ;  /* 0x000000ff04ff7812 */ /* 0x000fda000782c0ff */
[----:B------:R-:W-:Y:S05]  /*12a0*/  @!P1 EXIT ;  /* 0x000000000000994d */ /* 0x000fea0003800000 */
[----:B------:R-:W-:Y:S01]  /*12b0*/  ULDC UR4, c[0x0][0x28c] ;  /* 0x0000a30000047ab9 */ /* 0x000fe20000000800 */
[----:B------:R-:W-:Y:S02]  /*12c0*/  ULOP3.LUT UR21, UR13, 0x1, URZ, 0xfc, !UPT ;  /* 0x000000010d157892 */ /* 0x000fe4000f8efc3f */
[----:B------:R-:W-:-:S04]  /*12d0*/  UIADD3 UR4, UR4, 0x3f, URZ ;  /* 0x0000003f04047890 */ /* 0x000fc8000fffe03f */
[----:B------:R-:W-:-:S04]  /*12e0*/  USHF.R.S32.HI UR5, URZ, 0x1f, UR4 ;  /* 0x0000001f3f057899 */ /* 0x000fc80008011404 */
[----:B------:R-:W-:-:S03]  /*12f0*/  ULEA.HI UR5, UR5, UR4, URZ, 0x6 ;  /* 0x0000000405057291 */ /* 0x000fc6000f8f303f */
[----:B------:R-:W-:Y:S01]  /*1300*/  UMOV UR4, URZ ;  /* 0x0000003f00047c82 */ /* 0x000fe20008000000 */
[----:B------:R-:W-:-:S03]  /*1310*/  USHF.R.S32.HI UR12, URZ, 0x6, UR5 ;  /* 0x000000063f0c7899 */ /* 0x000fc60008011405 */
[----:B------:R-:W-:-:S09]  /*1320*/  UMOV UR5, URZ ;  /* 0x0000003f00057c82 */ /* 0x000fd20008000000 */
.L_x_300:
[----:B0-----:R-:W0:Y:S01]  /*1330*/  S2R R0, SR_TID.X ;  /* 0x0000000000007919 */ /* 0x001e220000002100 */
[----:B--2---:R-:W2:Y:S01]  /*1340*/  S2UR UR11, SR_CgaCtaId ;  /* 0x00000000000b79c3 */ /* 0x004ea20000008800 */
[----:B------:R-:W-:Y:S01]  /*1350*/  UMOV UR14, 0x400 ;  /* 0x00000400000e7882 */ /* 0x000fe20000000000 */
[----:B------:R-:W-:Y:S01]  /*1360*/  UMOV UR6, URZ ;  /* 0x0000003f00067c82 */ /* 0x000fe20008000000 */
[----:B------:R-:W-:Y:S01]  /*1370*/  STL [R1+0x74], RZ ;  /* 0x000074ff01007387 */ /* 0x000fe20000100800 */
[----:B------:R-:W-:Y:S01]  /*1380*/  UMOV UR7, URZ ;  /* 0x0000003f00077c82 */ /* 0x000fe20008000000 */
[----:B------:R-:W-:Y:S01]  /*1390*/  UMOV UR8, URZ ;  /* 0x0000003f00087c82 */ /* 0x000fe20008000000 */
[----:B------:R-:W-:Y:S01]  /*13a0*/  UMOV UR18, UR5 ;  /* 0x0000000500127c82 */ /* 0x000fe20008000000 */
[----:B------:R-:W-:Y:S01]  /*13b0*/  STL [R1+0x70], RZ ;  /* 0x000070ff01007387 */ /* 0x000fe20000100800 */
[----:B---3--:R-:W3:Y:S01]  /*13c0*/  LDC R2, c[0x0][0x28c] ;  /* 0x0000a300ff027b82 */ /* 0x008ee20000000800 */
[----:B------:R-:W-:-:S02]  /*13d0*/  CS2R R4, SRZ ;  /* 0x0000000000047805 */ /* 0x000fc4000001ff00 */
[----:B------:R-:W-:Y:S01]  /*13e0*/  CS2R R6, SRZ ;  /* 0x0000000000067805 */ /* 0x000fe2000001ff00 */
[----:B------:R-:W-:Y:S01]  /*13f0*/  STL [R1+0x6c], RZ ;  /* 0x00006cff01007387 */ /* 0x000fe20000100800 */
[----:B------:R-:W-:Y:S02]  /*1400*/  CS2R R8, SRZ ;  /* 0x0000000000087805 */ /* 0x000fe4000001ff00 */
[----:B------:R-:W-:Y:S02]  /*1410*/  CS2R R10, SRZ ;  /* 0x00000000000a7805 */ /* 0x000fe4000001ff00 */
[----:B------:R-:W-:Y:S01]  /*1420*/  CS2R R12, SRZ ;  /* 0x00000000000c7805 */ /* 0x000fe2000001ff00 */
[----:B------:R-:W-:Y:S01]  /*1430*/  STL [R1+0x68], RZ ;  /* 0x000068ff01007387 */ /* 0x000fe20000100800 */
[----:B------:R-:W-:Y:S02]  /*1440*/  CS2R R14, SRZ ;  /* 0x00000000000e7805 */ /* 0x000fe4000001ff00 */
[----:B------:R-:W-:-:S02]  /*1450*/  CS2R R16, SRZ ;  /* 0x0000000000107805 */ /* 0x000fc4000001ff00 */
[----:B-1----:R-:W-:Y:S01]  /*1460*/  CS2R R18, SRZ ;  /* 0x0000000000127805 */ /* 0x002fe2000001ff00 */
[----:B------:R-:W-:Y:S01]  /*1470*/  STL [R1+0x64], RZ ;  /* 0x000064ff01007387 */ /* 0x000fe20000100800 */
[----:B------:R-:W-:Y:S02]  /*1480*/  CS2R R20, SRZ ;  /* 0x0000000000147805 */ /* 0x000fe4000001ff00 */
[----:B------:R-:W-:Y:S02]  /*1490*/  CS2R R22, SRZ ;  /* 0x0000000000167805 */ /* 0x000fe4000001ff00 */
[----:B------:R-:W-:Y:S01]  /*14a0*/  CS2R R152, SRZ ;  /* 0x0000000000987805 */ /* 0x000fe2000001ff00 */
[----:B------:R-:W-:Y:S01]  /*14b0*/  STL [R1+0x60], RZ ;  /* 0x000060ff01007387 */ /* 0x000fe20000100800 */
[----:B--2---:R-:W-:Y:S01]  /*14c0*/  ULEA UR14, UR11, UR14, 0x18 ;  /* 0x0000000e0b0e7291 */ /* 0x004fe2000f8ec03f */
[----:B------:R-:W-:Y:S02]  /*14d0*/  CS2R R154, SRZ ;  /* 0x00000000009a7805 */ /* 0x000fe4000001ff00 */
[----:B------:R-:W-:Y:S01]  /*14e0*/  CS2R R156, SRZ ;  /* 0x00000000009c7805 */ /* 0x000fe2000001ff00 */
[----:B------:R-:W-:Y:S01]  /*14f0*/  STL [R1+0x5c], RZ ;  /* 0x00005cff01007387 */ /* 0x000fe20000100800 */
[----:B------:R-:W-:-:S02]  /*1500*/  CS2R R158, SRZ ;  /* 0x00000000009e7805 */ /* 0x000fc4000001ff00 */
[----:B------:R-:W-:Y:S02]  /*1510*/  CS2R R160, SRZ ;  /* 0x0000000000a07805 */ /* 0x000fe4000001ff00 */
[----:B------:R-:W-:Y:S02]  /*1520*/  CS2R R162, SRZ ;  /* 0x0000000000a27805 */ /* 0x000fe4000001ff00 */
[----:B0-----:R-:W-:Y:S01]  /*1530*/  LOP3.LUT R0, R0, 0x80, RZ, 0xc0, !PT ;  /* 0x0000008000007812 */ /* 0x001fe200078ec0ff */
[----:B------:R-:W-:Y:S01]  /*1540*/  STL [R1+0x58], RZ ;  /* 0x000058ff01007387 */ /* 0x000fe20000100800 */
[----:B---3--:R-:W-:Y:S02]  /*1550*/  ISETP.GE.AND P1, PT, R2, 0x1, PT ;  /* 0x000000010200780c */ /* 0x008fe40003f26270 */
[----:B------:R-:W-:Y:S02]  /*1560*/  CS2R R2, SRZ ;  /* 0x0000000000027805 */ /* 0x000fe4000001ff00 */
[----:B------:R-:W-:Y:S01]  /*1570*/  SHF.R.U32.HI R0, RZ, 0x7, R0 ;  /* 0x00000007ff007819 */ /* 0x000fe20000011600 */
[----:B------:R-:W-:Y:S01]  /*1580*/  STL [R1+0x54], RZ ;  /* 0x000054ff01007387 */ /* 0x000fe20000100800 */
[----:B------:R-:W-:-:S02]  /*1590*/  CS2R R164, SRZ ;  /* 0x0000000000a47805 */ /* 0x000fc4000001ff00 */
[----:B------:R-:W-:Y:S02]  /*15a0*/  CS2R R166, SRZ ;  /* 0x0000000000a67805 */ /* 0x000fe4000001ff00 */
[----:B------:R-:W-:Y:S01]  /*15b0*/  CS2R R168, SRZ ;  /* 0x0000000000a87805 */ /* 0x000fe2000001ff00 */
[----:B------:R-:W-:Y:S01]  /*15c0*/  STL [R1+0x50], RZ ;  /* 0x000050ff01007387 */ /* 0x000fe20000100800 */
[----:B------:R-:W-:Y:S02]  /*15d0*/  CS2R R170, SRZ ;  /* 0x0000000000aa7805 */ /* 0x000fe4000001ff00 */
[----:B------:R-:W-:Y:S02]  /*15e0*/  CS2R R172, SRZ ;  /* 0x0000000000ac7805 */ /* 0x000fe4000001ff00 */
[----:B------:R-:W-:Y:S01]  /*15f0*/  CS2R R174, SRZ ;  /* 0x0000000000ae7805 */ /* 0x000fe2000001ff00 */
[----:B------:R-:W0:Y:S01]  /*1600*/  SHFL.IDX PT, R0, R0, RZ, 0x1f ;  /* 0x00001fff00007589 */ /* 0x000e2200000e0000 */
[----:B------:R-:W-:-:S02]  /*1610*/  CS2R R176, SRZ ;  /* 0x0000000000b07805 */ /* 0x000fc4000001ff00 */
[----:B------:R-:W-:Y:S02]  /*1620*/  CS2R R178, SRZ ;  /* 0x0000000000b27805 */ /* 0x000fe4000001ff00 */
[----:B------:R-:W-:Y:S01]  /*1630*/  CS2R R180, SRZ ;  /* 0x0000000000b47805 */ /* 0x000fe2000001ff00 */
[----:B------:R1:W-:Y:S01]  /*1640*/  STL [R1+0x4c], RZ ;  /* 0x00004cff01007387 */ /* 0x0003e20000100800 */
[----:B------:R-:W-:Y:S02]  /*1650*/  CS2R R182, SRZ ;  /* 0x0000000000b67805 */ /* 0x000fe4000001ff00 */
[----:B------:R-:W-:Y:S02]  /*1660*/  CS2R R184, SRZ ;  /* 0x0000000000b87805 */ /* 0x000fe4000001ff00 */
[----:B------:R-:W-:Y:S01]  /*1670*/  CS2R R186, SRZ ;  /* 0x0000000000ba7805 */ /* 0x000fe2000001ff00 */
[----:B------:R1:W-:Y:S01]  /*1680*/  STL [R1+0x48], RZ ;  /* 0x000048ff01007387 */ /* 0x0003e20000100800 */
        /* <DEDUP_REMOVED lines=14> */
[----:B------:R-:W-:Y:S02]  /*1770*/  CS2R R210, SRZ ;  /* 0x0000000000d27805 */ /* 0x000fe4000001ff00 */
[----:B0-----:R-:W-:Y:S01]  /*1780*/  R2UR UR9, R0 ;  /* 0x00000000000972ca */ /* 0x001fe200000e0000 */
[----:B------:R1:W-:Y:S01]  /*1790*/  STL [R1+0x38], RZ ;  /* 0x000038ff01007387 */ /* 0x0003e20000100800 */
[----:B------:R-:W-:Y:S01]  /*17a0*/  IMAD.MOV.U32 R0, RZ, RZ, RZ ;  /* 0x000000ffff007224 */ /* 0x000fe200078e00ff */
[----:B------:R-:W-:-:S02]  /*17b0*/  CS2R R212, SRZ ;  /* 0x0000000000d47805 */ /* 0x000fc4000001ff00 */
[----:B------:R-:W-:Y:S01]  /*17c0*/  CS2R R214, SRZ ;  /* 0x0000000000d67805 */ /* 0x000fe2000001ff00 */
[----:B------:R1:W-:Y:S01]  /*17d0*/  STL [R1+0x34], RZ ;  /* 0x000034ff01007387 */ /* 0x0003e20000100800 */
[----:B------:R-:W-:Y:S02]  /*17e0*/  CS2R R216, SRZ ;  /* 0x0000000000d87805 */ /* 0x000fe4000001ff00 */
[----:B------:R-:W-:Y:S02]  /*17f0*/  CS2R R218, SRZ ;  /* 0x0000000000da7805 */ /* 0x000fe4000001ff00 */
[----:B------:R-:W-:Y:S01]  /*1800*/  CS2R R220, SRZ ;  /* 0x0000000000dc7805 */ /* 0x000fe2000001ff00 */
[----:B------:R1:W-:Y:S01]  /*1810*/  STL [R1+0x30], RZ ;  /* 0x000030ff01007387 */ /* 0x0003e20000100800 */
[----:B------:R-:W-:Y:S02]  /*1820*/  CS2R R222, SRZ ;  /* 0x0000000000de7805 */ /* 0x000fe4000001ff00 */
[----:B------:R-:W-:Y:S01]  /*1830*/  CS2R R224, SRZ ;  /* 0x0000000000e07805 */ /* 0x000fe2000001ff00 */
[----:B------:R-:W-:Y:S01]  /*1840*/  IMAD.MOV.U32 R226, RZ, RZ, RZ ;  /* 0x000000ffffe27224 */ /* 0x000fe200078e00ff */
[----:B------:R1:W-:Y:S01]  /*1850*/  STL [R1+0x2c], RZ ;  /* 0x00002cff01007387 */ /* 0x0003e20000100800 */
[----:B------:R-:W-:Y:S01]  /*1860*/  ULEA.HI UR10, UR9, UR9, URZ, 0x1 ;  /* 0x00000009090a7291 */ /* 0x000fe2000f8f083f */
[----:B------:R-:W-:Y:S01]  /*1870*/  IMAD.U32 R227, RZ, RZ, UR4 ;  /* 0x00000004ffe37e24 */ /* 0x000fe2000f8e00ff */
[----:B------:R-:W-:Y:S01]  /*1880*/  CS2R R24, SRZ ;  /* 0x0000000000187805 */ /* 0x000fe2000001ff00 */
[----:B------:R1:W-:Y:S01]  /*1890*/  STL [R1+0x28], RZ ;  /* 0x000028ff01007387 */ /* 0x0003e20000100800 */
[----:B------:R-:W-:Y:S01]  /*18a0*/  ULOP3.LUT UR10, UR10, 0xffffe, URZ, 0xc0, !UPT ;  /* 0x000ffffe0a0a7892 */ /* 0x000fe2000f8ec03f */
[----:B----4-:R-:W-:-:S02]  /*18b0*/  CS2R R26, SRZ ;  /* 0x00000000001a7805 */ /* 0x010fc4000001ff00 */
[----:B------:R-:W-:Y:S01]  /*18c0*/  CS2R R28, SRZ ;  /* 0x00000000001c7805 */ /* 0x000fe2000001ff00 */
[----:B------:R1:W-:Y:S01]  /*18d0*/  STL [R1+0x24], RZ ;  /* 0x000024ff01007387 */ /* 0x0003e20000100800 */
[----:B------:R-:W-:Y:S01]  /*18e0*/  UIADD3 UR10, UR9, -UR10, URZ ;  /* 0x8000000a090a7290 */ /* 0x000fe2000fffe03f */
[----:B------:R-:W-:Y:S02]  /*18f0*/  CS2R R30, SRZ ;  /* 0x00000000001e7805 */ /* 0x000fe4000001ff00 */
[----:B------:R-:W-:Y:S01]  /*1900*/  CS2R R32, SRZ ;  /* 0x0000000000207805 */ /* 0x000fe2000001ff00 */
[----:B------:R1:W-:Y:S01]  /*1910*/  STL [R1+0x20], RZ ;  /* 0x000020ff01007387 */ /* 0x0003e20000100800 */
[----:B------:R-:W-:Y:S01]  /*1920*/  ULEA UR10, UR10, UR14, 0xc ;  /* 0x0000000e0a0a7291 */ /* 0x000fe2000f8e603f */
[----:B------:R-:W-:Y:S02]  /*1930*/  CS2R R34, SRZ ;  /* 0x0000000000227805 */ /* 0x000fe4000001ff00 */
[----:B------:R-:W-:Y:S01]  /*1940*/  CS2R R36, SRZ ;  /* 0x0000000000247805 */ /* 0x000fe2000001ff00 */
[----:B------:R1:W-:Y:S01]  /*1950*/  STL [R1+0x1c], RZ ;  /* 0x00001cff01007387 */ /* 0x0003e20000100800 */
[----:B------:R-:W-:Y:S01]  /*1960*/  UIADD3 UR10, UR10, 0x180, URZ ;  /* 0x000001800a0a7890 */ /* 0x000fe2000fffe03f */
[----:B------:R-:W-:-:S02]  /*1970*/  CS2R R38, SRZ ;  /* 0x0000000000267805 */ /* 0x000fc4000001ff00 */
[----:B------:R-:W-:Y:S01]  /*1980*/  CS2R R40, SRZ ;  /* 0x0000000000287805 */ /* 0x000fe2000001ff00 */
[----:B------:R1:W-:Y:S01]  /*1990*/  STL [R1+0x18], RZ ;  /* 0x000018ff01007387 */ /* 0x0003e20000100800 */
[----:B------:R-:W-:Y:S01]  /*19a0*/  USHF.R.U32.HI UR10, URZ, 0x4, UR10 ;  /* 0x000000043f0a7899 */ /* 0x000fe2000801160a */
[----:B------:R-:W-:Y:S02]  /*19b0*/  CS2R R42, SRZ ;  /* 0x00000000002a7805 */ /* 0x000fe4000001ff00 */
[----:B------:R-:W-:Y:S01]  /*19c0*/  CS2R R44, SRZ ;  /* 0x00000000002c7805 */ /* 0x000fe2000001ff00 */
[----:B------:R1:W-:Y:S01]  /*19d0*/  STL [R1+0x14], RZ ;  /* 0x000014ff01007387 */ /* 0x0003e20000100800 */
[----:B------:R-:W-:Y:S01]  /*19e0*/  ULOP3.LUT UR15, UR10, 0x3fff, URZ, 0xc0, !UPT ;  /* 0x00003fff0a0f7892 */ /* 0x000fe2000f8ec03f */
        /* <DEDUP_REMOVED lines=18> */
[----:B------:R1:W-:Y:S01]  /*1b10*/  STL [R1], RZ ;  /* 0x000000ff01007387 */ /* 0x0003e20000100800 */
[----:B------:R-:W-:-:S02]  /*1b20*/  CS2R R74, SRZ ;  /* 0x00000000004a7805 */ /* 0x000fc4000001ff00 */
[----:B------:R-:W-:Y:S02]  /*1b30*/  CS2R R76, SRZ ;  /* 0x00000000004c7805 */ /* 0x000fe4000001ff00 */
[----:B------:R-:W-:Y:S02]  /*1b40*/  CS2R R78, SRZ ;  /* 0x00000000004e7805 */ /* 0x000fe4000001ff00 */
[----:B------:R-:W-:Y:S02]  /*1b50*/  CS2R R80, SRZ ;  /* 0x0000000000507805 */ /* 0x000fe4000001ff00 */
[----:B------:R-:W-:Y:S02]  /*1b60*/  CS2R R82, SRZ ;  /* 0x0000000000527805 */ /* 0x000fe4000001ff00 */
[----:B------:R-:W-:Y:S02]  /*1b70*/  CS2R R84, SRZ ;  /* 0x0000000000547805 */ /* 0x000fe4000001ff00 */
        /* <DEDUP_REMOVED lines=32> */
[----:B------:R-:W-:Y:S01]  /*1d80*/  CS2R R150, SRZ ;  /* 0x0000000000967805 */ /* 0x000fe2000001ff00 */
[----:B-1----:R-:W-:Y:S06]  /*1d90*/  @!P1 BRA `(.L_x_18) ;  /* 0x0000001000689947 */ /* 0x002fec0003800000 */
[----:B------:R-:W-:-:S06]  /*1da0*/  UISETP.NE.AND UP0, UPT, UR21, 0x3, UPT ;  /* 0x000000031500788c */ /* 0x000fcc000bf05270 */
[----:B------:R-:W-:-:S13]  /*1db0*/  PLOP3.LUT P2, PT, PT, PT, UP0, 0x80, 0x0 ;  /* 0x000000000000781c */ /* 0x000fda0003f4f008 */
[----:B------:R-:W-:Y:S05]  /*1dc0*/  @!P2 BRA `(.L_x_19) ;  /* 0x000000000004a947 */ /* 0x000fea0003800000 */
[----:B------:R-:W-:Y:S01]  /*1dd0*/  BPT.TRAP 0x1 ;  /* 0x000000040000795c */ /* 0x000fe20000300000 */
.L_x_19:
[----:B------:R-:W-:Y:S01]  /*1de0*/  ULEA UR6, UR5, UR14, 0x3 ;  /* 0x0000000e05067291 */ /* 0x000fe2000f8e183f */
[----:B------:R-:W-:-:S05]  /*1df0*/  IMAD.U32 R0, RZ, RZ, UR4 ;  /* 0x00000004ff007e24 */ /* 0x000fca000f8e00ff */
[----:B------:R-:W-:-:S04]  /*1e00*/  SHF.L.U32 R0, R0, 0x1f, RZ ;  /* 0x0000001f00007819 */ /* 0x000fc800000006ff */
[----:B------:R0:W1:Y:S01]  /*1e10*/  SYNCS.PHASECHK.TRANS64.TRYWAIT P1, [UR6], R0 ;  /* 0x00000000ff0075a7 */ /* 0x0000620008020146 */
[----:B------:R-:W-:Y:S05]  /*1e20*/  @!P2 BRA `(.L_x_20) ;  /* 0x000000000004a947 */ /* 0x000fea0003800000 */
[----:B------:R-:W-:Y:S01]  /*1e30*/  BPT.TRAP 0x1 ;  /* 0x000000040000795c */ /* 0x000fe20000300000 */
.L_x_20:
[----:B-1----:R-:W-:Y:S05]  /*1e40*/  @P1 BRA `(.L_x_21) ;  /* 0x0000000000081947 */ /* 0x002fea0003800000 */
[----:B------:R-:W1:Y:S02]  /*1e50*/  SYNCS.PHASECHK.TRANS64.TRYWAIT P1, [UR6], R0 ;  /* 0x00000000ff0075a7 */ /* 0x000e640008020146 */
[----:B-1----:R-:W-:Y:S05]  /*1e60*/  @!P1 BRA `(.L_x_22) ;  /* 0x000000e400b49947 */ /* 0x002fea0003800000 */
.L_x_21:
[----:B------:R-:W-:Y:S01]  /*1e70*/  UIADD3 UR6, UR14, 0x12180, URZ ;  /* 0x000121800e067890 */ /* 0x000fe2000fffe03f */
[----:B------:R-:W-:Y:S01]  /*1e80*/  WARPGROUP.ARRIVE ;  /* 0x00000000000079c5 */ /* 0x000fe20000000000 */
[----:B------:R-:W-:Y:S01]  /*1e90*/  ULOP3.LUT UR8, UR15, 0x10000, URZ, 0xfc, !UPT ;  /* 0x000100000f087892 */ /* 0x000fe2000f8efc3f */
[----:B------:R2:W-:Y:S01]  /*1ea0*/  STL [R1+0x74], RZ ;  /* 0x000074ff01007387 */ /* 0x0005e20000100800 */
[----:B------:R-:W-:Y:S01]  /*1eb0*/  USHF.R.U32.HI UR6, URZ, 0x4, UR6 ;  /* 0x000000043f067899 */ /* 0x000fe20008011606 */
[----:B01----:R-:W-:Y:S01]  /*1ec0*/  IMAD.MOV.U32 R0, RZ, RZ, RZ ;  /* 0x000000ffff007224 */ /* 0x003fe200078e00ff */
[----:B------:R-:W-:Y:S01]  /*1ed0*/  ULEA UR8, UR5, UR8, 0x9 ;  /* 0x0000000805087291 */ /* 0x000fe2000f8e483f */
[----:B------:R2:W-:Y:S01]  /*1ee0*/  STL [R1+0x70], RZ ;  /* 0x000070ff01007387 */ /* 0x0005e20000100800 */
[----:B------:R-:W-:Y:S01]  /*1ef0*/  ULOP3.LUT UR6, UR6, 0x3fff, URZ, 0xc0, !UPT ;  /* 0x00003fff06067892 */ /* 0x000fe2000f8ec03f */
[----:B------:R-:W-:Y:S01]  /*1f00*/  CS2R R2, SRZ ;  /* 0x0000000000027805 */ /* 0x000fe2000001ff00 */
[----:B------:R-:W-:Y:S01]  /*1f10*/  UMOV UR9, 0x80000020 ;  /* 0x8000002000097882 */ /* 0x000fe20000000000 */
[----:B------:R-:W-:Y:S01]  /*1f20*/  UMOV UR11, 0x80000020 ;  /* 0x80000020000b7882 */ /* 0x000fe20000000000 */
[----:B------:R-:W-:Y:S01]  /*1f30*/  ULOP3.LUT UR6, UR6, 0x10000, URZ, 0xfc, !UPT ;  /* 0x0001000006067892 */ /* 0x000fe2000f8efc3f */
[----:B------:R2:W-:Y:S01]  /*1f40*/  STL [R1+0x6c], RZ ;  /* 0x00006cff01007387 */ /* 0x0005e20000100800 */
[----:B------:R-:W-:Y:S01]  /*1f50*/  ULDC UR7, c[0x0][0x50c] ;  /* 0x0001430000077ab9 */ /* 0x000fe20000000800 */
[----:B------:R-:W-:Y:S01]  /*1f60*/  CS2R R4, SRZ ;  /* 0x0000000000047805 */ /* 0x000fe2000001ff00 */
[----:B------:R-:W-:Y:S01]  /*1f70*/  ULEA UR10, UR5, UR6, 0xa ;  /* 0x00000006050a7291 */ /* 0x000fe2000f8e503f */
[----:B------:R2:W-:Y:S01]  /*1f80*/  STL [R1+0x68], RZ ;  /* 0x000068ff01007387 */ /* 0x0005e20000100800 */
[----:B------:R-:W-:Y:S01]  /*1f90*/  UISETP.NE.AND UP0, UPT, UR7, 0x2, UPT ;  /* 0x000000020700788c */ /* 0x000fe2000bf05270 */
[----:B------:R-:W-:Y:S01]  /*1fa0*/  CS2R R6, SRZ ;  /* 0x0000000000067805 */ /* 0x000fe2000001ff00 */
[----:B------:R-:W-:Y:S01]  /*1fb0*/  UMOV UR6, 0x2 ;  /* 0x0000000200067882 */ /* 0x000fe20000000000 */
[----:B------:R2:W-:Y:S01]  /*1fc0*/  STL [R1+0x64], RZ ;  /* 0x000064ff01007387 */ /* 0x0005e20000100800 */
[----:B------:R-:W-:Y:S01]  /*1fd0*/  USEL UR7, URZ, 0x1, UP0 ;  /* 0x000000013f077887 */ /* 0x000fe20008000000 */
[----:B------:R-:W-:-:S02]  /*1fe0*/  CS2R R8, SRZ ;  /* 0x0000000000087805 */ /* 0x000fc4000001ff00 */
[----:B------:R-:W-:Y:S01]  /*1ff0*/  CS2R R10, SRZ ;  /* 0x00000000000a7805 */ /* 0x000fe2000001ff00 */
[----:B------:R-:W-:Y:S01]  /*2000*/  QGMMA.64x256x32.F32.E4M3.E4M3 R24, gdesc[UR8], RZ, !UPT ;  /* 0x03e00000081879f3 */ /* 0x000fe2000c7008ff */
[----:B------:R2:W-:Y:S01]  /*2010*/  STL [R1+0x60], RZ ;  /* 0x000060ff01007387 */ /* 0x0005e20000100800 */
[----:B------:R-:W-:Y:S01]  /*2020*/  UIADD3 UR8, UR8, 0x2, URZ ;  /* 0x0000000208087890 */ /* 0x000fe2000fffe03f */
[----:B------:R-:W-:Y:S01]  /*2030*/  ISETP.NE.AND P1, PT, RZ, UR7, PT ;  /* 0x00000007ff007c0c */ /* 0x000fe2000bf25270 */
[----:B------:R-:W-:Y:S01]  /*2040*/  UIADD3 UR10, UR10, 0x2, URZ ;  /* 0x000000020a0a7890 */ /* 0x000fe2000fffe03f */
[----:B------:R2:W-:Y:S01]  /*2050*/  STL [R1+0x5c], RZ ;  /* 0x00005cff01007387 */ /* 0x0005e20000100800 */
[----:B------:R-:W-:Y:S01]  /*2060*/  UMOV UR9, 0x80000020 ;  /* 0x8000002000097882 */ /* 0x000fe20000000000 */
[----:B------:R-:W-:Y:S01]  /*2070*/  UMOV UR11, 0x80000020 ;  /* 0x80000020000b7882 */ /* 0x000fe20000000000 */
        /* <DEDUP_REMOVED lines=58> */
[----:B------:R-:W-:-:S03]  /*2420*/  IMAD.MOV.U32 R226, RZ, RZ, RZ ;  /* 0x000000ffffe27224 */ /* 0x000fc600078e00ff */
[----:B------:R2:W-:Y:S04]  /*2430*/  STL [R1+0x1c], RZ ;  /* 0x00001cff01007387 */ /* 0x0005e80000100800 */
[----:B------:R2:W-:Y:S04]  /*2440*/  STL [R1+0x18], RZ ;  /* 0x000018ff01007387 */ /* 0x0005e80000100800 */
[----:B------:R2:W-:Y:S04]  /*2450*/  STL [R1+0x14], RZ ;  /* 0x000014ff01007387 */ /* 0x0005e80000100800 */
[----:B------:R2:W-:Y:S04]  /*2460*/  STL [R1+0x10], RZ ;  /* 0x000010ff01007387 */ /* 0x0005e80000100800 */
[----:B------:R2:W-:Y:S04]  /*2470*/  STL [R1+0xc], RZ ;  /* 0x00000cff01007387 */ /* 0x0005e80000100800 */
[----:B------:R2:W-:Y:S04]  /*2480*/  STL [R1+0x8], RZ ;  /* 0x000008ff01007387 */ /* 0x0005e80000100800 */
[----:B------:R2:W-:Y:S04]  /*2490*/  STL [R1+0x4], RZ ;  /* 0x000004ff01007387 */ /* 0x0005e80000100800 */
[----:B------:R2:W-:Y:S01]  /*24a0*/  STL [R1], RZ ;  /* 0x000000ff01007387 */ /* 0x0005e20000100800 */
[----:B------:R-:W-:Y:S01]  /*24b0*/  QGMMA.64x256x32.F32.E4M3.E4M3 R24, gdesc[UR8], R24, gsb0 ;  /* 0x03e00000081879f3 */ /* 0x000fe20008000818 */
[----:B------:R-:W-:Y:S05]  /*24c0*/  @!P1 BRA `(.L_x_23) ;  /* 0x0000000800809947 */ /* 0x000fea0003800000 */
[----:B------:R-:W-:Y:S02]  /*24d0*/  WARPGROUP.DEPBAR.LE gsb0, 0x0 ;  /* 0x00008000000079c5 */ /* 0x000fe40000010000 */
[----:B------:R-:W-:-:S01]  /*24e0*/  FADD R227, RZ, R122 ;  /* 0x0000007affe37221 */ /* 0x000fc20000000000 */
[----:B------:R-:W-:Y:S01]  /*24f0*/  FADD R226, RZ, R24 ;  /* 0x00000018ffe27221 */ /* 0x000fe20000000000 */
[----:B------:R-:W-:-:S01]  /*2500*/  FADD R225, RZ, R25 ;  /* 0x00000019ffe17221 */ /* 0x000fc20000000000 */
[----:B------:R-:W-:Y:S01]  /*2510*/  FADD R224, RZ, R26 ;  /* 0x0000001affe07221 */ /* 0x000fe20000000000 */
[----:B------:R-:W-:-:S01]  /*2520*/  FADD R223, RZ, R27 ;  /* 0x0000001bffdf7221 */ /* 0x000fc20000000000 */
[----:B------:R0:W-:Y:S01]  /*2530*/  STL [R1], R227 ;  /* 0x000000e301007387 */ /* 0x0001e20000100800 */
[----:B------:R-:W-:-:S01]  /*2540*/  FADD R222, RZ, R28 ;  /* 0x0000001cffde7221 */ /* 0x000fc20000000000 */
[----:B------:R-:W-:Y:S01]  /*2550*/  FADD R221, RZ, R29 ;  /* 0x0000001dffdd7221 */ /* 0x000fe20000000000 */
[----:B------:R-:W-:-:S01]  /*2560*/  FADD R220, RZ, R30 ;  /* 0x0000001effdc7221 */ /* 0x000fc20000000000 */
[----:B------:R-:W-:Y:S01]  /*2570*/  FADD R219, RZ, R31 ;  /* 0x0000001fffdb7221 */ /* 0x000fe20000000000 */
[----:B------:R-:W-:-:S01]  /*2580*/  FADD R218, RZ, R32 ;  /* 0x00000020ffda7221 */ /* 0x000fc20000000000 */
[----:B------:R-:W-:Y:S01]  /*2590*/  FADD R217, RZ, R33 ;  /* 0x00000021ffd97221 */ /* 0x000fe20000000000 */
[----:B------:R-:W-:-:S01]  /*25a0*/  FADD R216, RZ, R34 ;  /* 0x00000022ffd87221 */ /* 0x000fc20000000000 */
[----:B------:R-:W-:Y:S01]  /*25b0*/  FADD R215, RZ, R35 ;  /* 0x00000023ffd77221 */ /* 0x000fe20000000000 */
[----:B------:R-:W-:-:S01]  /*25c0*/  FADD R214, RZ, R36 ;  /* 0x00000024ffd67221 */ /* 0x000fc20000000000 */
[----:B0-----:R-:W-:Y:S01]  /*25d0*/  FADD R227, RZ, R123 ;  /* 0x0000007bffe37221 */ /* 0x001fe20000000000 */
[----:B------:R-:W-:-:S01]  /*25e0*/  FADD R213, RZ, R37 ;  /* 0x00000025ffd57221 */ /* 0x000fc20000000000 */
[----:B------:R-:W-:Y:S01]  /*25f0*/  FADD R212, RZ, R38 ;  /* 0x00000026ffd47221 */ /* 0x000fe20000000000 */
[----:B------:R-:W-:-:S01]  /*2600*/  FADD R211, RZ, R39 ;  /* 0x00000027ffd37221 */ /* 0x000fc20000000000 */
[----:B------:R-:W-:Y:S01]  /*2610*/  FADD R210, RZ, R40 ;  /* 0x00000028ffd27221 */ /* 0x000fe20000000000 */
[----:B------:R0:W-:Y:S01]  /*2620*/  STL [R1+0x4], R227 ;  /* 0x000004e301007387 */ /* 0x0001e20000100800 */
        /* <DEDUP_REMOVED lines=93> */
[----:B------:R-:W-:Y:S01]  /*2c00*/  UMOV UR6, URZ ;  /* 0x0000003f00067c82 */ /* 0x000fe20008000000 */
[----:B0-----:R-:W-:-:S05]  /*2c10*/  FADD R227, RZ, R130 ;  /* 0x00000082ffe37221 */ /* 0x001fca0000000000 */
[----:B------:R0:W-:Y:S02]  /*2c20*/  STL [R1+0x20], R227 ;  /* 0x000020e301007387 */ /* 0x0001e40000100800 */
        /* <DEDUP_REMOVED lines=42> */
.L_x_23:
[----:B------:R-:W-:-:S04]  /*2ed0*/  UIADD3 UR18, UR5, 0x1, URZ ;  /* 0x0000000105127890 */ /* 0x000fc8000fffe03f */
[----:B------:R-:W-:-:S04]  /*2ee0*/  UISETP.NE.AND UP0, UPT, UR18, 0x9, UPT ;  /* 0x000000091200788c */ /* 0x000fc8000bf05270 */
[----:B------:R-:W-:Y:S02]  /*2ef0*/  USEL UR8, URZ, 0x1, UP0 ;  /* 0x000000013f087887 */ /* 0x000fe40008000000 */
[----:B------:R-:W-:Y:S02]  /*2f00*/  USEL UR18, UR18, URZ, UP0 ;  /* 0x0000003f12127287 */ /* 0x000fe40008000000 */
[----:B------:R-:W-:-:S06]  /*2f10*/  ULOP3.LUT UR8, UR4, UR8, URZ, 0x3c, !UPT ;  /* 0x0000000804087292 */ /* 0x000fcc000f8e3c3f */
[----:B0-----:R-:W-:Y:S01]  /*2f20*/  IMAD.U32 R227, RZ, RZ, UR8 ;  /* 0x00000008ffe37e24 */ /* 0x001fe2000f8e00ff */
[----:B------:R-:W-:-:S06]  /*2f30*/  UMOV UR8, 0x1 ;  /* 0x0000000100087882 */ /* 0x000fcc0000000000 */
.L_x_18:
[----:B------:R-:W-:-:S04]  /*2f40*/  UISETP.LT.AND UP0, UPT, UR12, 0x1, UPT ;  /* 0x000000010c00788c */ /* 0x000fc8000bf01270 */
[----:B------:R-:W-:-:S04]  /*2f50*/  USEL UR9, UR12, 0x1, UP0 ;  /* 0x000000010c097887 */ /* 0x000fc80008000000 */
[----:B------:R-:W-:-:S04]  /*2f60*/  UIADD3 UR9, UR12, -UR9, URZ ;  /* 0x800000090c097290 */ /* 0x000fc8000fffe03f */
[----:B------:R-:W-:-:S06]  /*2f70*/  UISETP.GE.AND UP0, UPT, UR9, 0x1, UPT ;  /* 0x000000010900788c */ /* 0x000fcc000bf06270 */
[----:B------:R-:W-:-:S13]  /*2f80*/  PLOP3.LUT P1, PT, PT, PT, UP0, 0x80, 0x0 ;  /* 0x000000000000781c */ /* 0x000fda0003f2f008 */
[----:B------:R-:W-:Y:S05]  /*2f90*/  @!P1 BRA `(.L_x_24) ;  /* 0x0000001000949947 */ /* 0x000fea0003800000 */
[----:B------:R-:W-:Y:S01]  /*2fa0*/  IMAD.U32 R228, RZ, RZ, UR9 ;  /* 0x00000009ffe47e24 */ /* 0x000fe2000f8e00ff */
[----:B------:R-:W-:Y:S01]  /*2fb0*/  UMOV UR23, UR5 ;  /* 0x0000000500177c82 */ /* 0x000fe20008000000 */
[----:B------:R-:W-:-:S05]  /*2fc0*/  ULDC UR24, c[0x0][0x50c] ;  /* 0x0001430000187ab9 */ /* 0x000fca0000000800 */
.L_x_32:
[----:B------:R-:W-:-:S06]  /*2fd0*/  UISETP.NE.AND UP0, UPT, UR21, 0x3, UPT ;  /* 0x000000031500788c */ /* 0x000fcc000bf05270 */
[----:B------:R-:W-:-:S13]  /*2fe0*/  PLOP3.LUT P2, PT, PT, PT, UP0, 0x80, 0x0 ;  /* 0x000000000000781c */ /* 0x000fda0003f4f008 */
[----:B01---5:R-:W-:Y:S05]  /*2ff0*/  @!P2 BRA `(.L_x_25) ;  /* 0x000000000004a947 */ /* 0x023fea0003800000 */
[----:B------:R-:W-:Y:S01]  /*3000*/  BPT.TRAP 0x1 ;  /* 0x000000040000795c */ /* 0x000fe20000300000 */
.L_x_25:
[----:B------:R-:W0:Y:S01]  /*3010*/  S2UR UR9, SR_CgaCtaId ;  /* 0x00000000000979c3 */ /* 0x000e220000008800 */
[----:B------:R-:W-:Y:S01]  /*3020*/  UMOV UR14, 0x400 ;  /* 0x00000400000e7882 */ /* 0x000fe20000000000 */
[----:B------:R-:W-:Y:S01]  /*3030*/  SHF.L.U32 R229, R227, 0x1f, RZ ;  /* 0x0000001fe3e57819 */ /* 0x000fe200000006ff */
[----:B0-----:R-:W-:-:S04]  /*3040*/  ULEA UR14, UR9, UR14, 0x18 ;  /* 0x0000000e090e7291 */ /* 0x001fc8000f8ec03f */
[----:B------:R-:W-:-:S09]  /*3050*/  ULEA UR9, UR18, UR14, 0x3 ;  /* 0x0000000e12097291 */ /* 0x000fd2000f8e183f */
[----:B------:R0:W1:Y:S01]  /*3060*/  SYNCS.PHASECHK.TRANS64.TRYWAIT P1, [UR9], R229 ;  /* 0x000000e5ff0075a7 */ /* 0x0000620008020149 */
[----:B------:R-:W-:Y:S05]  /*3070*/  @!P2 BRA `(.L_x_26) ;  /* 0x000000000004a947 */ /* 0x000fea0003800000 */
[----:B------:R-:W-:Y:S01]  /*3080*/  BPT.TRAP 0x1 ;  /* 0x000000040000795c */ /* 0x000fe20000300000 */
.L_x_26:
[----:B-1----:R-:W-:Y:S05]  /*3090*/  @P1 BRA `(.L_x_27) ;  /* 0x0000000000081947 */ /* 0x002fea0003800000 */
[----:B------:R-:W1:Y:S02]  /*30a0*/  SYNCS.PHASECHK.TRANS64.TRYWAIT P1, [UR9], R229 ;  /* 0x000000e5ff0075a7 */ /* 0x000e640008020149 */
[----:B-1----:R-:W-:Y:S05]  /*30b0*/  @!P1 BRA `(.L_x_28) ;  /* 0x000000d400389947 */ /* 0x002fea0003800000 */
.L_x_27:
[----:B------:R-:W-:Y:S01]  /*30c0*/  UIADD3 UR9, UR14, 0x12180, URZ ;  /* 0x000121800e097890 */ /* 0x000fe2000fffe03f */
[----:B------:R-:W-:Y:S01]  /*30d0*/  WARPGROUP.ARRIVE ;  /* 0x00000000000079c5 */ /* 0x000fe20000000000 */
[----:B------:R-:W-:Y:S02]  /*30e0*/  UISETP.NE.AND UP0, UPT, UR7, URZ, UPT ;  /* 0x0000003f0700728c */ /* 0x000fe4000bf05270 */
[----:B------:R-:W-:Y:S02]  /*30f0*/  USHF.R.U32.HI UR9, URZ, 0x4, UR9 ;  /* 0x000000043f097899 */ /* 0x000fe40008011609 */
[----:B------:R-:W-:Y:S02]  /*3100*/  USEL UR8, UR8, URZ, !UP0 ;  /* 0x0000003f08087287 */ /* 0x000fe4000c000000 */
[----:B------:R-:W-:Y:S02]  /*3110*/  ULOP3.LUT UR9, UR9, 0x3fff, URZ, 0xc0, !UPT ;  /* 0x00003fff09097892 */ /* 0x000fe4000f8ec03f */
[----:B------:R-:W-:-:S02]  /*3120*/  ULOP3.LUT UR7, UR15, 0x10000, URZ, 0xfc, !UPT ;  /* 0x000100000f077892 */ /* 0x000fc4000f8efc3f */
[----:B------:R-:W-:Y:S02]  /*3130*/  ULOP3.LUT UR9, UR9, 0x10000, URZ, 0xfc, !UPT ;  /* 0x0001000009097892 */ /* 0x000fe4000f8efc3f */
[----:B------:R-:W-:Y:S02]  /*3140*/  UISETP.NE.U32.AND UP0, UPT, UR8, URZ, UPT ;  /* 0x0000003f0800728c */ /* 0x000fe4000bf05070 */
[----:B------:R-:W-:Y:S02]  /*3150*/  ULEA UR8, UR18, UR7, 0x9 ;  /* 0x0000000712087291 */ /* 0x000fe4000f8e483f */
[----:B------:R-:W-:Y:S01]  /*3160*/  ULEA UR10, UR18, UR9, 0xa ;  /* 0x00000009120a7291 */ /* 0x000fe2000f8e503f */
[----:B------:R-:W-:Y:S02]  /*3170*/  UMOV UR11, 0x80000020 ;  /* 0x80000020000b7882 */ /* 0x000fe40000000000 */
[----:B------:R-:W-:Y:S01]  /*3180*/  UMOV UR9, 0x80000020 ;  /* 0x8000002000097882 */ /* 0x000fe20000000000 */
[----:B------:R-:W-:-:S05]  /*3190*/  UIADD3 UR6, UR6, 0x2, URZ ;  /* 0x0000000206067890 */ /* 0x000fca000fffe03f */
[----:B------:R-:W-:Y:S01]  /*31a0*/  QGMMA.64x256x32.F32.E4M3.E4M3 R24, gdesc[UR8], R24, UP0 ;  /* 0x03e00000081879f3 */ /* 0x000fe2000bf00818 */
[----:B------:R-:W-:Y:S02]  /*31b0*/  UIADD3 UR8, UR8, 0x2, URZ ;  /* 0x0000000208087890 */ /* 0x000fe4000fffe03f */
[----:B------:R-:W-:Y:S01]  /*31c0*/  UIADD3 UR10, UR10, 0x2, URZ ;  /* 0x000000020a0a7890 */ /* 0x000fe2000fffe03f */
[----:B------:R-:W-:Y:S01]  /*31d0*/  UMOV UR9, 0x80000020 ;  /* 0x8000002000097882 */ /* 0x000fe20000000000 */
[----:B------:R-:W-:Y:S01]  /*31e0*/  UMOV UR11, 0x80000020 ;  /* 0x80000020000b7882 */ /* 0x000fe20000000000 */
[----:B------:R-:W-:-:S04]  /*31f0*/  UISETP.NE.AND UP0, UPT, UR6, UR24, UPT ;  /* 0x000000180600728c */ /* 0x000fc8000bf05270 */
[----:B------:R-:W-:-:S06]  /*3200*/  USEL UR7, URZ, 0x1, UP0 ;  /* 0x000000013f077887 */ /* 0x000fcc0008000000 */
[----:B------:R-:W-:-:S12]  /*3210*/  ISETP.NE.AND P1, PT, RZ, UR7, PT ;  /* 0x00000007ff007c0c */ /* 0x000fd8000bf25270 */
[----:B------:R-:W-:Y:S03]  /*3220*/  QGMMA.64x256x32.F32.E4M3.E4M3 R24, gdesc[UR8], R24, gsb0 ;  /* 0x03e00000081879f3 */ /* 0x000fe60008000818 */
[----:B------:R-:W-:Y:S02]  /*3230*/  WARPGROUP.DEPBAR.LE gsb0, 0x1 ;  /* 0x00008000000079c5 */ /* 0x000fe40000010100 */
[----:B------:R-:W-:Y:S05]  /*3240*/  @!P1 BRA `(.L_x_29) ;  /* 0x0000000c00809947 */ /* 0x000fea0003800000 */
[----:B------:R-:W-:Y:S02]  /*3250*/  WARPGROUP.DEPBAR.LE gsb0, 0x0 ;  /* 0x00008000000079c5 */ /* 0x000fe40000010000 */
[----:B------:R-:W-:-:S01]  /*3260*/  FADD R226, R24, R226 ;  /* 0x000000e218e27221 */ /* 0x000fc20000000000 */
[----:B------:R-:W-:Y:S01]  /*3270*/  FADD R225, R25, R225 ;  /* 0x000000e119e17221 */ /* 0x000fe20000000000 */
[----:B------:R1:W-:Y:S01]  /*3280*/  STL [R1+0x8c], R227 ;  /* 0x00008ce301007387 */ /* 0x0003e20000100800 */
[----:B------:R-:W-:-:S01]  /*3290*/  FADD R224, R26, R224 ;  /* 0x000000e01ae07221 */ /* 0x000fc20000000000 */
[----:B------:R-:W-:Y:S01]  /*32a0*/  FADD R223, R27, R223 ;  /* 0x000000df1bdf7221 */ /* 0x000fe20000000000 */
[----:B------:R-:W-:-:S01]  /*32b0*/  FADD R222, R28, R222 ;  /* 0x000000de1cde7221 */ /* 0x000fc20000000000 */
[----:B------:R-:W-:Y:S01]  /*32c0*/  FADD R221, R29, R221 ;  /* 0x000000dd1ddd7221 */ /* 0x000fe20000000000 */
[----:B-1----:R-:W3:Y:S04]  /*32d0*/  LDL.LU R227, [R1+0x30] ;  /* 0x0000300001e37983 */ /* 0x002ee80000300800 */
[----:B------:R1:W-:Y:S01]  /*32e0*/  STL [R1+0x90], R226 ;  /* 0x000090e201007387 */ /* 0x0003e20000100800 */
[----:B------:R-:W-:-:S01]  /*32f0*/  FADD R220, R30, R220 ;  /* 0x000000dc1edc7221 */ /* 0x000fc20000000000 */
[----:B------:R-:W-:-:S02]  /*3300*/  FADD R219, R31, R219 ;  /* 0x000000db1fdb7221 */ /* 0x000fc40000000000 */
[----:B-1----:R-:W4:Y:S04]  /*3310*/  LDL.LU R226, [R1+0x2c] ;  /* 0x00002c0001e27983 */ /* 0x002f280000300800 */
[----:B------:R1:W-:Y:S01]  /*3320*/  STL [R1+0x94], R225 ;  /* 0x000094e101007387 */ /* 0x0003e20000100800 */
[----:B------:R-:W-:-:S03]  /*3330*/  FADD R218, R32, R218 ;  /* 0x000000da20da7221 */ /* 0x000fc60000000000 */
[----:B-1----:R-:W2:Y:S04]  /*3340*/  LDL.LU R225, [R1+0x28] ;  /* 0x0000280001e17983 */ /* 0x002ea80000300800 */
        /* <DEDUP_REMOVED lines=9> */
[----:B------:R1:W-:Y:S04]  /*33e0*/  STL [R1+0xa4], R221 ;  /* 0x0000a4dd01007387 */ /* 0x0003e80000100800 */
        /* <DEDUP_REMOVED lines=12> */
[----:B-1----:R-:W2:Y:S01]  /*34b0*/  LDL.LU R215, [R1] ;  /* 0x0000000001d77983 */ /* 0x002ea20000300800 */
[----:B------:R-:W-:-:S01]  /*34c0*/  FADD R214, R36, R214 ;  /* 0x000000d624d67221 */ /* 0x000fc20000000000 */
[----:B------:R-:W-:Y:S01]  /*34d0*/  FADD R213, R37, R213 ;  /* 0x000000d525d57221 */ /* 0x000fe20000000000 */
[----:B------:R-:W-:-:S01]  /*34e0*/  FADD R212, R38, R212 ;  /* 0x000000d426d47221 */ /* 0x000fc20000000000 */
[----:B------:R-:W-:Y:S01]  /*34f0*/  FADD R211, R39, R211 ;  /* 0x000000d327d37221 */ /* 0x000fe20000000000 */
[----:B------:R-:W-:-:S01]  /*3500*/  FADD R210, R40, R210 ;  /* 0x000000d228d27221 */ /* 0x000fc20000000000 */
[----:B------:R-:W-:Y:S01]  /*3510*/  STL [R1+0xc0], R214 ;  /* 0x0000c0d601007387 */ /* 0x000fe20000100800 */
        /* <DEDUP_REMOVED lines=11> */
[----:B------:R1:W-:Y:S01]  /*35d0*/  STL [R1+0xcc], R211 ;  /* 0x0000ccd301007387 */ /* 0x0003e20000100800 */
[----:B------:R-:W-:-:S01]  /*35e0*/  FADD R200, R50, R200 ;  /* 0x000000c832c87221 */ /* 0x000fc20000000000 */
[----:B------:R-:W-:Y:S01]  /*35f0*/  FADD R199, R51, R199 ;  /* 0x000000c733c77221 */ /* 0x000fe20000000000 */
        /* <DEDUP_REMOVED lines=69> */
[----:B-----5:R-:W-:Y:S01]  /*3a50*/  FADD R0, R121, R0 ;  /* 0x0000000079007221 */ /* 0x020fe20000000000 */
[----:B---3--:R-:W-:-:S01]  /*3a60*/  FADD R227, R134, R227 ;  /* 0x000000e386e37221 */ /* 0x008fc20000000000 */
[----:B----4-:R-:W-:Y:S01]  /*3a70*/  FADD R226, R133, R226 ;  /* 0x000000e285e27221 */ /* 0x010fe20000000000 */
[----:B--2---:R-:W-:-:S01]  /*3a80*/  FADD R225, R132, R225 ;  /* 0x000000e184e17221 */ /* 0x004fc20000000000 */
        /* <DEDUP_REMOVED lines=9> */
[----:B------:R-:W-:-:S05]  /*3b20*/  FADD R215, R122, R215 ;  /* 0x000000d77ad77221 */ /* 0x000fca0000000000 */
[----:B------:R2:W-:Y:S04]  /*3b30*/  STL [R1], R215 ;  /* 0x000000d701007387 */ /* 0x0005e80000100800 */
[----:B------:R3:W-:Y:S04]  /*3b40*/  STL [R1+0x4], R216 ;  /* 0x000004d801007387 */ /* 0x0007e80000100800 */
        /* <DEDUP_REMOVED lines=8> */
[----:B-1----:R-:W4:Y:S04]  /*3bd0*/  LDL.LU R211, [R1+0x34] ;  /* 0x0000340001d37983 */ /* 0x002f280000300800 */
[----:B------:R1:W-:Y:S04]  /*3be0*/  STL [R1+0x28], R225 ;  /* 0x000028e101007387 */ /* 0x0003e80000100800 */
[----:B------:R-:W4:Y:S04]  /*3bf0*/  LDL.LU R212, [R1+0x38] ;  /* 0x0000380001d47983 */ /* 0x000f280000300800 */
[----:B------:R1:W-:Y:S04]  /*3c00*/  STL [R1+0x2c], R226 ;  /* 0x00002ce201007387 */ /* 0x0003e80000100800 */
[----:B------:R-:W4:Y:S04]  /*3c10*/  LDL.LU R213, [R1+0x3c] ;  /* 0x00003c0001d57983 */ /* 0x000f280000300800 */
[----:B------:R1:W-:Y:S04]  /*3c20*/  STL [R1+0x30], R227 ;  /* 0x000030e301007387 */ /* 0x0003e80000100800 */
[----:B------:R-:W4:Y:S04]  /*3c30*/  LDL.LU R214, [R1+0x40] ;  /* 0x0000400001d67983 */ /* 0x000f280000300800 */
[----:B--2---:R-:W2:Y:S04]  /*3c40*/  LDL.LU R215, [R1+0x44] ;  /* 0x0000440001d77983 */ /* 0x004ea80000300800 */
[----:B---3--:R-:W3:Y:S04]  /*3c50*/  LDL.LU R216, [R1+0x48] ;  /* 0x0000480001d87983 */ /* 0x008ee80000300800 */
[----:B----4-:R-:W4:Y:S04]  /*3c60*/  LDL.LU R217, [R1+0x4c] ;  /* 0x00004c0001d97983 */ /* 0x010f280000300800 */
[----:B0-----:R-:W4:Y:S04]  /*3c70*/  LDL.LU R218, [R1+0x50] ;  /* 0x0000500001da7983 */ /* 0x001f280000300800 */
[----:B------:R-:W4:Y:S04]  /*3c80*/  LDL.LU R219, [R1+0x54] ;  /* 0x0000540001db7983 */ /* 0x000f280000300800 */
[----:B------:R-:W4:Y:S04]  /*3c90*/  LDL.LU R220, [R1+0x58] ;  /* 0x0000580001dc7983 */ /* 0x000f280000300800 */
[----:B------:R-:W4:Y:S04]  /*3ca0*/  LDL.LU R221, [R1+0x5c] ;  /* 0x00005c0001dd7983 */ /* 0x000f280000300800 */
[----:B------:R-:W4:Y:S04]  /*3cb0*/  LDL.LU R222, [R1+0x60] ;  /* 0x0000600001de7983 */ /* 0x000f280000300800 */
[----:B------:R-:W4:Y:S04]  /*3cc0*/  LDL.LU R223, [R1+0x64] ;  /* 0x0000640001df7983 */ /* 0x000f280000300800 */
[----:B------:R-:W4:Y:S04]  /*3cd0*/  LDL.LU R224, [R1+0x68] ;  /* 0x0000680001e07983 */ /* 0x000f280000300800 */
[----:B-1----:R-:W4:Y:S04]  /*3ce0*/  LDL.LU R225, [R1+0x6c] ;  /* 0x00006c0001e17983 */ /* 0x002f280000300800 */
[----:B------:R-:W4:Y:S04]  /*3cf0*/  LDL.LU R226, [R1+0x70] ;  /* 0x0000700001e27983 */ /* 0x000f280000300800 */
[----:B------:R-:W4:Y:S01]  /*3d00*/  LDL.LU R227, [R1+0x74] ;  /* 0x0000740001e37983 */ /* 0x000f220000300800 */
[----:B------:R-:W-:-:S05]  /*3d10*/  FADD R211, R135, R211 ;  /* 0x000000d387d37221 */ /* 0x000fca0000000000 */
[----:B------:R0:W-:Y:S01]  /*3d20*/  STL [R1+0x34], R211 ;  /* 0x000034d301007387 */ /* 0x0001e20000100800 */
[----:B------:R-:W-:-:S03]  /*3d30*/  FADD R212, R136, R212 ;  /* 0x000000d488d47221 */ /* 0x000fc60000000000 */
[----:B0-----:R1:W5:Y:S01]  /*3d40*/  LDL.LU R211, [R1+0xcc] ;  /* 0x0000cc0001d37983 */ /* 0x0013620000300800 */
[----:B------:R-:W-:-:S03]  /*3d50*/  FADD R213, R137, R213 ;  /* 0x000000d589d57221 */ /* 0x000fc60000000000 */
[----:B------:R0:W-:Y:S01]  /*3d60*/  STL [R1+0x38], R212 ;  /* 0x000038d401007387 */ /* 0x0001e20000100800 */
[----:B------:R-:W-:-:S01]  /*3d70*/  FADD R214, R138, R214 ;  /* 0x000000d68ad67221 */ /* 0x000fc20000000000 */
[----:B--2---:R-:W-:Y:S02]  /*3d80*/  FADD R215, R139, R215 ;  /* 0x000000d78bd77221 */ /* 0x004fe40000000000 */
[----:B0-----:R1:W5:Y:S01]  /*3d90*/  LDL.LU R212, [R1+0xc8] ;  /* 0x0000c80001d47983 */ /* 0x0013620000300800 */
[----:B---3--:R-:W-:-:S03]  /*3da0*/  FADD R216, R140, R216 ;  /* 0x000000d88cd87221 */ /* 0x008fc60000000000 */
[----:B------:R0:W-:Y:S01]  /*3db0*/  STL [R1+0x3c], R213 ;  /* 0x00003cd501007387 */ /* 0x0001e20000100800 */
[----:B----4-:R-:W-:-:S03]  /*3dc0*/  FADD R217, R141, R217 ;  /* 0x000000d98dd97221 */ /* 0x010fc60000000000 */
[----:B0-----:R1:W5:Y:S01]  /*3dd0*/  LDL.LU R213, [R1+0xc4] ;  /* 0x0000c40001d57983 */ /* 0x0013620000300800 */
[----:B------:R-:W-:-:S03]  /*3de0*/  FADD R218, R142, R218 ;  /* 0x000000da8eda7221 */ /* 0x000fc60000000000 */
[----:B------:R0:W-:Y:S01]  /*3df0*/  STL [R1+0x40], R214 ;  /* 0x000040d601007387 */ /* 0x0001e20000100800 */
[----:B------:R-:W-:-:S01]  /*3e00*/  FADD R219, R143, R219 ;  /* 0x000000db8fdb7221 */ /* 0x000fc20000000000 */
[----:B------:R-:W-:Y:S02]  /*3e10*/  FADD R220, R144, R220 ;  /* 0x000000dc90dc7221 */ /* 0x000fe40000000000 */
[----:B0-----:R1:W5:Y:S04]  /*3e20*/  LDL.LU R214, [R1+0xc0] ;  /* 0x0000c00001d67983 */ /* 0x0013680000300800 */
[----:B------:R0:W-:Y:S01]  /*3e30*/  STL [R1+0x44], R215 ;  /* 0x000044d701007387 */ /* 0x0001e20000100800 */
[----:B------:R-:W-:-:S01]  /*3e40*/  FADD R221, R145, R221 ;  /* 0x000000dd91dd7221 */ /* 0x000fc20000000000 */
[----:B------:R-:W-:-:S02]  /*3e50*/  FADD R222, R146, R222 ;  /* 0x000000de92de7221 */ /* 0x000fc40000000000 */
[----:B0-----:R1:W5:Y:S04]  /*3e60*/  LDL.LU R215, [R1+0xbc] ;  /* 0x0000bc0001d77983 */ /* 0x0013680000300800 */
[----:B------:R0:W-:Y:S01]  /*3e70*/  STL [R1+0x48], R216 ;  /* 0x000048d801007387 */ /* 0x0001e20000100800 */
[----:B------:R-:W-:-:S03]  /*3e80*/  FADD R223, R147, R223 ;  /* 0x000000df93df7221 */ /* 0x000fc60000000000 */
        /* <DEDUP_REMOVED lines=13> */
[----:B------:R0:W-:Y:S04]  /*3f60*/  STL [R1+0x5c], R221 ;  /* 0x00005cdd01007387 */ /* 0x0001e80000100800 */
        /* <DEDUP_REMOVED lines=12> */
[----:B0-----:R1:W5:Y:S01]  /*4030*/  LDL.LU R227, [R1+0x8c] ;  /* 0x00008c0001e37983 */ /* 0x0013620000300800 */
[----:B------:R-:W-:-:S05]  /*4040*/  UMOV UR6, URZ ;  /* 0x0000003f00067c82 */ /* 0x000fca0008000000 */
.L_x_29:
[----:B------:R-:W-:Y:S05]  /*4050*/  @!P2 BRA `(.L_x_30) ;  /* 0x000000000004a947 */ /* 0x000fea0003800000 */
[----:B------:R-:W-:Y:S01]  /*4060*/  BPT.TRAP 0x1 ;  /* 0x000000040000795c */ /* 0x000fe20000300000 */
.L_x_30:
[----:B-----5:R3:W-:Y:S04]  /*4070*/  STL [R1+0x8c], R0 ;  /* 0x00008c0001007387 */ /* 0x0207e80000100800 */
[----:B---3--:R-:W3:Y:S01]  /*4080*/  LDL R0, [R1+0x78] ;  /* 0x0000780001007983 */ /* 0x008ee20000100800 */
[----:B0-----:R-:W-:-:S05]  /*4090*/  IMAD.U32 R229, RZ, RZ, UR23 ;  /* 0x00000017ffe57e24 */ /* 0x001fca000f8e00ff */
[----:B------:R-:W-:-:S05]  /*40a0*/  @P0 LEA R229, R229, UR14, 0x3 ;  /* 0x0000000ee5e50c11 */ /* 0x000fca000f8e18ff */
[----:B------:R-:W-:Y:S01]  /*40b0*/  @P0 VIADD R229, R229, 0x48 ;  /* 0x00000048e5e50836 */ /* 0x000fe20000000000 */
[----:B------:R-:W-:-:S06]  /*40c0*/  UISETP.GT.U32.AND UP0, UPT, UR13, 0x1, UPT ;  /* 0x000000010d00788c */ /* 0x000fcc000bf04070 */
[----:B------:R-:W-:Y:S02]  /*40d0*/  PLOP3.LUT P1, PT, PT, PT, UP0, 0x80, 0x0 ;  /* 0x000000000000781c */ /* 0x000fe40003f2f008 */
[----:B---3--:R-:W-:Y:S02]  /*40e0*/  @P0 PRMT R229, R0, 0x654, R229 ;  /* 0x0000065400e50816 */ /* 0x008fe400000000e5 */
[----:B------:R0:W5:Y:S02]  /*40f0*/  LDL.LU R0, [R1+0x8c] ;  /* 0x00008c0001007983 */ /* 0x0001640000300800 */
[----:B------:R0:W-:Y:S07]  /*4100*/  @P0 SYNCS.ARRIVE.TRANS64.RED.A1T0 RZ, [R229+URZ], RZ ;  /* 0x000000ffe5ff09a7 */ /* 0x0001ee000810043f */
[----:B------:R-:W-:Y:S05]  /*4110*/  @P1 BRA `(.L_x_31) ;  /* 0x0000000000041947 */ /* 0x000fea0003800000 */
[----:B------:R-:W-:Y:S01]  /*4120*/  BPT.TRAP 0x1 ;  /* 0x000000040000795c */ /* 0x000fe20000300000 */
.L_x_31:
[----:B------:R-:W-:Y:S01]  /*4130*/  UIADD3 UR18, UR18, 0x1, URZ ;  /* 0x0000000112127890 */ /* 0x000fe2000fffe03f */
[C---:B------:R-:W-:Y:S01]  /*4140*/  ISETP.GT.AND P1, PT, R228.reuse, 0x1, PT ;  /* 0x00000001e400780c */ /* 0x040fe20003f24270 */
[----:B------:R-:W-:Y:S01]  /*4150*/  UIADD3 UR23, UR23, 0x1, URZ ;  /* 0x0000000117177890 */ /* 0x000fe2000fffe03f */
[----:B------:R-:W-:Y:S01]  /*4160*/  VIADD R228, R228, 0xffffffff ;  /* 0xffffffffe4e47836 */ /* 0x000fe20000000000 */
[----:B------:R-:W-:Y:S02]  /*4170*/  UISETP.NE.AND UP0, UPT, UR18, 0x9, UPT ;  /* 0x000000091200788c */ /* 0x000fe4000bf05270 */
[----:B------:R-:W-:Y:S02]  /*4180*/  UISETP.NE.AND UP1, UPT, UR23, 0x9, UPT ;  /* 0x000000091700788c */ /* 0x000fe4000bf25270 */
[----:B------:R-:W-:Y:S02]  /*4190*/  USEL UR8, URZ, 0x1, UP0 ;  /* 0x000000013f087887 */ /* 0x000fe40008000000 */
[----:B------:R-:W-:-:S02]  /*41a0*/  USEL UR18, UR18, URZ, UP0 ;  /* 0x0000003f12127287 */ /* 0x000fc40008000000 */
[----:B------:R-:W-:Y:S02]  /*41b0*/  USEL UR23, UR23, URZ, UP1 ;  /* 0x0000003f17177287 */ /* 0x000fe40008800000 */
[----:B------:R-:W-:Y:S01]  /*41c0*/  LOP3.LUT R227, R227, UR8, RZ, 0x3c, !PT ;  /* 0x00000008e3e37c12 */ /* 0x000fe2000f8e3cff */
[----:B------:R-:W-:Y:S01]  /*41d0*/  UMOV UR8, 0x1 ;  /* 0x0000000100087882 */ /* 0x000fe20000000000 */
[----:B------:R-:W-:Y:S08]  /*41e0*/  @P1 BRA `(.L_x_32) ;  /* 0xffffffec00781947 */ /* 0x000ff0000383ffff */
.L_x_24:
[----:B------:R-:W-:-:S04]  /*41f0*/  UISETP.NE.AND UP0, UPT, UR6, URZ, UPT ;  /* 0x0000003f0600728c */ /* 0x000fc8000bf05270 */
[----:B------:R-:W-:-:S06]  /*4200*/  USEL UR6, URZ, 0x1, !UP0 ;  /* 0x000000013f067887 */ /* 0x000fcc000c000000 */
[----:B------:R-:W-:-:S13]  /*4210*/  ISETP.NE.AND P1, PT, RZ, UR6, PT ;  /* 0x00000006ff007c0c */ /* 0x000fda000bf25270 */
[----:B------:R-:W-:Y:S05]  /*4220*/  @!P1 BRA `(.L_x_33) ;  /* 0x0000000c00dc9947 */ /* 0x000fea0003800000 */
[----:B------:R-:W3:Y:S04]  /*4230*/  LDL.LU R227, [R1+0x74] ;  /* 0x0000740001e37983 */ /* 0x000ee80000300800 */
[----:B---3--:R3:W-:Y:S04]  /*4240*/  STL [R1+0x8c], R227 ;  /* 0x00008ce301007387 */ /* 0x0087e80000100800 */
[----:B---3--:R-:W3:Y:S04]  /*4250*/  LDL.LU R227, [R1+0x70] ;  /* 0x0000700001e37983 */ /* 0x008ee80000300800 */
        /* <DEDUP_REMOVED lines=55> */
[----:B---3--:R-:W3:Y:S01]  /*45d0*/  LDL.LU R227, [R1] ;  /* 0x0000000001e37983 */ /* 0x008ee20000300800 */
[----:B------:R-:W-:-:S02]  /*45e0*/  WARPGROUP.DEPBAR.LE gsb0, 0x0 ;  /* 0x00008000000079c5 */ /* 0x000fc40000010000 */
[----:B------:R-:W-:Y:S01]  /*45f0*/  FADD R226, R24, R226 ;  /* 0x000000e218e27221 */ /* 0x000fe20000000000 */
        /* <DEDUP_REMOVED lines=96> */
[----:B-----5:R-:W-:Y:S01]  /*4c00*/  FADD R0, R121, R0 ;  /* 0x0000000079007221 */ /* 0x020fe20000000000 */
[----:B---3--:R-:W-:-:S05]  /*4c10*/  FADD R227, R122, R227 ;  /* 0x000000e37ae37221 */ /* 0x008fca0000000000 */
[----:B------:R3:W-:Y:S04]  /*4c20*/  STL [R1], R227 ;  /* 0x000000e301007387 */ /* 0x0007e80000100800 */
[----:B---3--:R-:W3:Y:S02]  /*4c30*/  LDL.LU R227, [R1+0xfc] ;  /* 0x0000fc0001e37983 */ /* 0x008ee40000300800 */
[----:B---3--:R-:W-:-:S05]  /*4c40*/  FADD R227, R123, R227 ;  /* 0x000000e37be37221 */ /* 0x008fca0000000000 */
[----:B------:R3:W-:Y:S04]  /*4c50*/  STL [R1+0x4], R227 ;  /* 0x000004e301007387 */ /* 0x0007e80000100800 */
        /* <DEDUP_REMOVED lines=83> */
[----:B------:R3:W-:Y:S02]  /*5190*/  STL [R1+0x74], R227 ;  /* 0x000074e301007387 */ /* 0x0007e40000100800 */
.L_x_33:
[----:B------:R-:W-:Y:S02]  /*51a0*/  WARPGROUP.DEPBAR.LE gsb0, 0x0 ;  /* 0x00008000000079c5 */ /* 0x000fe40000010000 */
[----:B------:R-:W4:Y:S02]  /*51b0*/  LDC R24, c[0x0][0x28c] ;  /* 0x0000a300ff187b82 */ /* 0x000f240000000800 */
[----:B----4-:R-:W-:-:S13]  /*51c0*/  ISETP.GE.AND P1, PT, R24, 0x1, PT ;  /* 0x000000011800780c */ /* 0x010fda0003f26270 */
[----:B------:R-:W-:Y:S05]  /*51d0*/  @!P1 BRA `(.L_x_34) ;  /* 0x00000000005c9947 */ /* 0x000fea0003800000 */
[----:B------:R-:W-:-:S06]  /*51e0*/  UISETP.NE.AND UP0, UPT, UR21, 0x3, UPT ;  /* 0x000000031500788c */ /* 0x000fcc000bf05270 */
[----:B------:R-:W-:-:S13]  /*51f0*/  PLOP3.LUT P1, PT, PT, PT, UP0, 0x80, 0x0 ;  /* 0x000000000000781c */ /* 0x000fda0003f2f008 */
[----:B------:R-:W-:Y:S05]  /*5200*/  @!P1 BRA `(.L_x_35) ;  /* 0x0000000000049947 */ /* 0x000fea0003800000 */
[----:B------:R-:W-:Y:S01]  /*5210*/  BPT.TRAP 0x1 ;  /* 0x000000040000795c */ /* 0x000fe20000300000 */
.L_x_35:
[----:B------:R-:W-:Y:S04]  /*5220*/  BSSY B0, `(.L_x_36) ;  /* 0x000000e000007945 */ /* 0x000fe80003800000 */
[----:B------:R-:W-:Y:S05]  /*5230*/  @!P0 BRA `(.L_x_37) ;  /* 0x0000000000308947 */ /* 0x000fea0003800000 */
[----:B---3--:R-:W3:Y:S01]  /*5240*/  LDL R227, [R1+0x78] ;  /* 0x0000780001e37983 */ /* 0x008ee20000100800 */
[----:B------:R-:W-:-:S04]  /*5250*/  UISETP.LT.AND UP0, UPT, UR12, 0x1, UPT ;  /* 0x000000010c00788c */ /* 0x000fc8000bf01270 */
[----:B------:R-:W-:-:S04]  /*5260*/  USEL UR8, UR12, 0x1, UP0 ;  /* 0x000000010c087887 */ /* 0x000fc80008000000 */
[----:B------:R-:W-:-:S04]  /*5270*/  UIADD3 UR8, UR5, UR12, -UR8 ;  /* 0x0000000c05087290 */ /* 0x000fc8000fffe808 */
[----:B------:R-:W-:-:S04]  /*5280*/  UIMAD.WIDE.U32 UR6, UR8, 0x38e38e39, URZ ;  /* 0x38e38e39080678a5 */ /* 0x000fc8000f8e003f */
[----:B------:R-:W-:-:S04]  /*5290*/  USHF.R.U32.HI UR6, URZ, 0x1, UR7 ;  /* 0x000000013f067899 */ /* 0x000fc80008011607 */
[----:B------:R-:W-:-:S04]  /*52a0*/  UIMAD UR8, UR6, -0x9, UR8 ;  /* 0xfffffff7060878a4 */ /* 0x000fc8000f8e0208 */
[----:B------:R-:W-:-:S04]  /*52b0*/  ULEA UR8, UR8, UR14, 0x3 ;  /* 0x0000000e08087291 */ /* 0x000fc8000f8e183f */
[----:B------:R-:W-:-:S06]  /*52c0*/  UIADD3 UR8, UR8, 0x48, URZ ;  /* 0x0000004808087890 */ /* 0x000fcc000fffe03f */
[----:B------:R-:W-:-:S05]  /*52d0*/  IMAD.U32 R24, RZ, RZ, UR8 ;  /* 0x00000008ff187e24 */ /* 0x000fca000f8e00ff */
[----:B---3--:R-:W-:-:S04]  /*52e0*/  PRMT R24, R227, 0x654, R24 ;  /* 0x00000654e3187816 */ /* 0x008fc80000000018 */
[----:B------:R4:W-:Y:S03]  /*52f0*/  SYNCS.ARRIVE.TRANS64.RED.A1T0 RZ, [R24+URZ], RZ ;  /* 0x000000ff18ff79a7 */ /* 0x0009e6000810043f */
.L_x_37:
[----:B------:R-:W-:Y:S05]  /*5300*/  BSYNC B0 ;  /* 0x0000000000007941 */ /* 0x000fea0003800000 */
.L_x_36:
[----:B------:R-:W-:-:S06]  /*5310*/  UISETP.GT.U32.AND UP0, UPT, UR13, 0x1, UPT ;  /* 0x000000010d00788c */ /* 0x000fcc000bf04070 */
[----:B------:R-:W-:-:S13]  /*5320*/  PLOP3.LUT P1, PT, PT, PT, UP0, 0x80, 0x0 ;  /* 0x000000000000781c */ /* 0x000fda0003f2f008 */
[----:B------:R-:W-:Y:S05]  /*5330*/  @P1 BRA `(.L_x_34) ;  /* 0x0000000000041947 */ /* 0x000fea0003800000 */
[----:B------:R-:W-:Y:S01]  /*5340*/  BPT.TRAP 0x1 ;  /* 0x000000040000795c */ /* 0x000fe20000300000 */
.L_x_34:
[----:B------:R0:W-:Y:S01]  /*5350*/  STL [R1+0x90], R2 ;  /* 0x0000900201007387 */ /* 0x0001e20000100800 */
[----:B------:R-:W1:Y:S01]  /*5360*/  LDC R28, c[0x0][0x288] ;  /* 0x0000a200ff1c7b82 */ /* 0x000e620000000800 */
[----:B------:R-:W-:Y:S02]  /*5370*/  UIADD3 UR9, UR12, UR5, URZ ;  /* 0x000000050c097290 */ /* 0x000fe4000fffe03f */
[----:B-----5:R2:W-:Y:S01]  /*5380*/  STL [R1+0x8c], R0 ;  /* 0x00008c0001007387 */ /* 0x0205e20000100800 */
[----:B------:R-:W-:Y:S01]  /*5390*/  USHF.R.S32.HI UR10, URZ, 0x1f, UR22 ;  /* 0x0000001f3f0a7899 */ /* 0x000fe20008011416 */
[----:B------:R-:W-:Y:S01]  /*53a0*/  ULDC.64 UR14, c[0x0][0x5d0] ;  /* 0x00017400000e7ab9 */ /* 0x000fe20000000a00 */
[----:B------:R-:W-:Y:S01]  /*53b0*/  ULDC UR11, c[0x0][0x284] ;  /* 0x0000a100000b7ab9 */ /* 0x000fe20000000800 */
[----:B0-----:R-:W4:Y:S01]  /*53c0*/  S2R R2, SR_TID.X ;  /* 0x0000000000027919 */ /* 0x001f220000002100 */
[----:B--2---:R-:W2:Y:S04]  /*53d0*/  LDL.LU R0, [R1+0x84] ;  /* 0x0000840001007983 */ /* 0x004ea80000300800 */
[----:B---3--:R-:W3:Y:S01]  /*53e0*/  LDL.LU R227, [R1+0x88] ;  /* 0x0000880001e37983 */ /* 0x008ee20000300800 */
[----:B------:R-:W-:-:S02]  /*53f0*/  UISETP.GT.U32.AND UP0, UPT, UR9, 0x8, UPT ;  /* 0x000000080900788c */ /* 0x000fc4000bf04070 */
[----:B------:R-:W-:Y:S01]  /*5400*/  UISETP.GE.U32.AND UP1, UPT, UR12, 0x9, UPT ;  /* 0x000000090c00788c */ /* 0x000fe2000bf26070 */
[--C-:B----4-:R-:W-:Y:S02]  /*5410*/  SHF.R.U32.HI R24, RZ, 0x2, R2.reuse ;  /* 0x00000002ff187819 */ /* 0x110fe40000011602 */
[----:B------:R-:W-:Y:S02]  /*5420*/  LOP3.LUT R26, R2, 0x60, RZ, 0xc0, !PT ;  /* 0x00000060021a7812 */ /* 0x000fe400078ec0ff */
[----:B------:R-:W-:Y:S02]  /*5430*/  SHF.R.U32.HI R27, RZ, 0x7, R2 ;  /* 0x00000007ff1b7819 */ /* 0x000fe40000011602 */
[----:B------:R-:W-:Y:S02]  /*5440*/  LOP3.LUT R25, R24, 0x7, RZ, 0xc0, !PT ;  /* 0x0000000718197812 */ /* 0x000fe400078ec0ff */
[----:B------:R-:W-:Y:S02]  /*5450*/  SHF.R.U32.HI R26, RZ, 0x1, R26 ;  /* 0x00000001ff1a7819 */ /* 0x000fe4000001161a */
[----:B------:R-:W-:-:S02]  /*5460*/  LOP3.LUT R24, R27, 0x1, RZ, 0xc0, !PT ;  /* 0x000000011b187812 */ /* 0x000fc400078ec0ff */
[----:B------:R-:W-:-:S03]  /*5470*/  IADD3 R29, RZ, -R26, -R25 ;  /* 0x8000001aff1d7210 */ /* 0x000fc60007ffe819 */
[C---:B------:R-:W-:Y:S02]  /*5480*/  IMAD.SHL.U32 R30, R24.reuse, 0x40, RZ ;  /* 0x00000040181e7824 */ /* 0x040fe400078e00ff */
[----:B------:R-:W-:Y:S02]  /*5490*/  IMAD R29, R24, -0x40, R29 ;  /* 0xffffffc0181d7824 */ /* 0x000fe400078e021d */
[----:B------:R-:W-:Y:S02]  /*54a0*/  IMAD.SHL.U32 R24, R2, 0x2, RZ ;  /* 0x0000000202187824 */ /* 0x000fe400078e00ff */
[----:B--2---:R-:W-:-:S03]  /*54b0*/  IMAD.SHL.U32 R35, R0, 0x100, RZ ;  /* 0x0000010000237824 */ /* 0x004fc600078e00ff */
[----:B------:R-:W-:Y:S02]  /*54c0*/  LOP3.LUT R32, R24, 0x6, RZ, 0xc0, !PT ;  /* 0x0000000618207812 */ /* 0x000fe400078ec0ff */
[----:B------:R-:W-:Y:S02]  /*54d0*/  LOP3.LUT R24, R2, 0x3, RZ, 0xc0, !PT ;  /* 0x0000000302187812 */ /* 0x000fe400078ec0ff */
[----:B------:R0:W5:Y:S01]  /*54e0*/  LDL.LU R2, [R1+0x90] ;  /* 0x0000900001027983 */ /* 0x0001620000300800 */
[----:B------:R-:W-:Y:S01]  /*54f0*/  PRMT R32, R32, 0x6540, R0 ;  /* 0x0000654020207816 */ /* 0x000fe20000000000 */
[----:B------:R-:W-:Y:S01]  /*5500*/  UIMAD UR5, UR10, UR14, URZ ;  /* 0x0000000e0a0572a4 */ /* 0x000fe2000f8e023f */
[----:B------:R-:W-:Y:S01]  /*5510*/  LOP3.LUT R27, R30, 0x40, R25, 0xe2, !PT ;  /* 0x000000401e1b7812 */ /* 0x000fe200078ee219 */
[----:B------:R0:W5:Y:S01]  /*5520*/  LDL.LU R0, [R1+0x8c] ;  /* 0x00008c0001007983 */ /* 0x0001620000300800 */
[----:B-1----:R-:W-:Y:S01]  /*5530*/  IMAD R34, R24, -0x2, R28 ;  /* 0xfffffffe18227824 */ /* 0x002fe200078e021c */
[----:B------:R-:W-:Y:S01]  /*5540*/  ISETP.GE.AND P1, PT, R35, R28, PT ;  /* 0x0000001c2300720c */ /* 0x000fe20003f26270 */
[----:B---3--:R-:W-:Y:S01]  /*5550*/  IMAD.SHL.U32 R28, R227, 0x80, RZ ;  /* 0x00000080e31c7824 */ /* 0x008fe200078e00ff */
[----:B------:R-:W-:Y:S01]  /*5560*/  UISETP.LT.U32.AND UP0, UPT, UR12, 0x9, UP0 ;  /* 0x000000090c00788c */ /* 0x000fe20008701070 */
[----:B------:R-:W-:-:S03]  /*5570*/  SHF.R.S32.HI R33, RZ, 0x1f, R32 ;  /* 0x0000001fff217819 */ /* 0x000fc60000011420 */
[C---:B------:R-:W-:Y:S01]  /*5580*/  ISETP.GE.OR P1, PT, R28.reuse, UR11, P1 ;  /* 0x0000000b1c007c0c */ /* 0x040fe20008f26670 */
[----:B------:R-:W-:Y:S01]  /*5590*/  UIMAD UR8, UR22, UR15, UR5 ;  /* 0x0000000f160872a4 */ /* 0x000fe2000f8e0205 */
[----:B------:R-:W-:Y:S01]  /*55a0*/  IMAD.U32 R25, RZ, RZ, UR14 ;  /* 0x0000000eff197e24 */ /* 0x000fe2000f8e00ff */
[----:B------:R-:W-:Y:S02]  /*55b0*/  UIMAD.WIDE.U32 UR6, UR9, 0x38e38e39, URZ ;  /* 0x38e38e39090678a5 */ /* 0x000fe4000f8e003f */
[----:B------:R-:W-:Y:S01]  /*55c0*/  USEL UR5, URZ, 0x1, !UP0 ;  /* 0x000000013f057887 */ /* 0x000fe2000c000000 */
[----:B------:R-:W-:Y:S01]  /*55d0*/  IMAD.WIDE.U32 R24, R25, UR22, R32 ;  /* 0x0000001619187c25 */ /* 0x000fe2000f8e0020 */
[----:B------:R-:W-:Y:S02]  /*55e0*/  USHF.R.U32.HI UR6, URZ, 0x1, UR7 ;  /* 0x000000013f067899 */ /* 0x000fe40008011607 */
[----:B------:R-:W-:Y:S01]  /*55f0*/  ULOP3.LUT UR4, UR4, UR5, URZ, 0x3c, !UPT ;  /* 0x0000000504047292 */ /* 0x000fe2000f8e3c3f */
[----:B------:R-:W-:Y:S01]  /*5600*/  IMAD.WIDE R30, R227, 0x80, RZ ;  /* 0x00000080e31e7825 */ /* 0x000fe200078e02ff */
[----:B------:R-:W-:Y:S01]  /*5610*/  UIMAD UR5, UR6, -0x9, UR9 ;  /* 0xfffffff7060578a4 */ /* 0x000fe2000f8e0209 */
[----:B------:R-:W-:Y:S01]  /*5620*/  IADD3 R38, -R28, UR11, R29 ;  /* 0x0000000b1c267c10 */ /* 0x000fe2000fffe11d */
[----:B------:R-:W-:Y:S01]  /*5630*/  @UP1 ULOP3.LUT UR4, UR4, 0x1, UR6, 0x78, !UPT ;  /* 0x0000000104041892 */ /* 0x000fe2000f8e7806 */
[----:B------:R-:W-:Y:S01]  /*5640*/  VIADD R25, R25, UR8 ;  /* 0x0000000819197c36 */ /* 0x000fe20008000000 */
[----:B------:R-:W-:Y:S01]  /*5650*/  LOP3.LUT R39, R30, R27, R26, 0xfe, !PT ;  /* 0x0000001b1e277212 */ /* 0x000fe200078efe1a */
[----:B------:R-:W-:-:S02]  /*5660*/  IMAD.IADD R35, R34, 0x1, -R35 ;  /* 0x0000000122237824 */ /* 0x000fc400078e0a23 */
[----:B------:R-:W-:Y:S01]  /*5670*/  IMAD.MOV.U32 R34, RZ, RZ, -0x1 ;  /* 0xffffffffff227424 */ /* 0x000fe200078e00ff */
[----:B0-----:R-:W-:Y:S06]  /*5680*/  @P1 BRA `(.L_x_38) ;  /* 0x0000008c00981947 */ /* 0x001fec0003800000 */
[----:B------:R-:W0:Y:S01]  /*5690*/  LDC.64 R28, c[0x0][0x5c8] ;  /* 0x00017200ff1c7b82 */ /* 0x000e220000000a00 */
[----:B------:R-:W-:Y:S01]  /*56a0*/  ULDC.64 UR6, c[0x0][0x5c0] ;  /* 0x0001700000067ab9 */ /* 0x000fe20000000a00 */
[----:B------:R-:W-:Y:S01]  /*56b0*/  BSSY B0, `(.L_x_38) ;  /* 0x00008e3000007945 */ /* 0x000fe20003800000 */
[-C--:B0-----:R-:W-:Y:S02]  /*56c0*/  IMAD R26, R31, R28.reuse, RZ ;  /* 0x0000001c1f1a7224 */ /* 0x081fe400078e02ff */
[----:B------:R-:W-:-:S04]  /*56d0*/  IMAD.WIDE.U32 R24, R39, R28, R24 ;  /* 0x0000001c27187225 */ /* 0x000fc800078e0018 */
[----:B------:R-:W-:Y:S01]  /*56e0*/  IMAD R27, R39, R29, R26 ;  /* 0x0000001d271b7224 */ /* 0x000fe200078e021a */
[----:B------:R-:W-:Y:S02]  /*56f0*/  LEA R26, P1, R28, R24, 0x3 ;  /* 0x000000181c1a7211 */ /* 0x000fe400078218ff */
[----:B------:R-:W-:Y:S01]  /*5700*/  IADD3 R24, P2, R24, UR6, RZ ;  /* 0x0000000618187c10 */ /* 0x000fe2000ff5e0ff */
[----:B------:R-:W-:Y:S01]  /*5710*/  IMAD.IADD R27, R25, 0x1, R27 ;  /* 0x00000001191b7824 */ /* 0x000fe200078e021b */
[----:B------:R-:W-:-:S04]  /*5720*/  IADD3 R26, P4, R26, UR6, RZ ;  /* 0x000000061a1a7c10 */ /* 0x000fc8000ff9e0ff */
[----:B------:R-:W-:Y:S02]  /*5730*/  LEA.HI.X R28, R28, R27, R29, 0x3, P1 ;  /* 0x0000001b1c1c7211 */ /* 0x000fe400008f1c1d */
[----:B------:R-:W-:Y:S02]  /*5740*/  FSETP.NEU.AND P1, PT, RZ, UR19, PT ;  /* 0x00000013ff007c0b */ /* 0x000fe4000bf2d000 */
[----:B------:R-:W-:Y:S02]  /*5750*/  IADD3.X R25, R27, UR7, RZ, P2, !PT ;  /* 0x000000071b197c10 */ /* 0x000fe400097fe4ff */
[----:B------:R-:W-:-:S09]  /*5760*/  IADD3.X R27, R28, UR7, RZ, P4, !PT ;  /* 0x000000071c1b7c10 */ /* 0x000fd2000a7fe4ff */
[----:B------:R-:W-:Y:S05]  /*5770*/  @!P1 BRA `(.L_x_39) ;  /* 0x0000006800d89947 */ /* 0x000fea0003800000 */
[----:B------:R-:W-:Y:S01]  /*5780*/  ULDC.64 UR8, c[0x0][0x5b8] ;  /* 0x00016e0000087ab9 */ /* 0x000fe20000000a00 */
[----:B------:R-:W-:Y:S01]  /*5790*/  ISETP.GE.AND P1, PT, R38, 0x1, PT ;  /* 0x000000012600780c */ /* 0x000fe20003f26270 */
[----:B------:R-:W-:Y:S02]  /*57a0*/  UIMAD UR6, UR10, UR8, URZ ;  /* 0x000000080a0672a4 */ /* 0x000fe4000f8e023f */
[----:B------:R-:W-:Y:S01]  /*57b0*/  IMAD.U32 R29, RZ, RZ, UR8 ;  /* 0x00000008ff1d7e24 */ /* 0x000fe2000f8e00ff */
[----:B------:R-:W-:Y:S01]  /*57c0*/  BSSY B1, `(.L_x_40) ;  /* 0x000000f000017945 */ /* 0x000fe20003800000 */
[----:B------:R-:W-:Y:S01]  /*57d0*/  ISETP.LT.OR P5, PT, R35, 0x1, !P1 ;  /* 0x000000012300780c */ /* 0x000fe20004fa1670 */
[----:B------:R-:W-:Y:S02]  /*57e0*/  UIMAD UR6, UR22, UR9, UR6 ;  /* 0x00000009160672a4 */ /* 0x000fe4000f8e0206 */
[----:B------:R-:W-:Y:S01]  /*57f0*/  IMAD.WIDE.U32 R32, R29, UR22, R32 ;  /* 0x000000161d207c25 */ /* 0x000fe2000f8e0020 */
[----:B------:R-:W-:-:S03]  /*5800*/  ULDC.64 UR8, c[0x0][0x5a8] ;  /* 0x00016a0000087ab9 */ /* 0x000fc60000000a00 */
[----:B------:R-:W-:Y:S01]  /*5810*/  VIADD R33, R33, UR6 ;  /* 0x0000000621217c36 */ /* 0x000fe20008000000 */
[----:B------:R-:W-:Y:S02]  /*5820*/  ULDC.64 UR6, c[0x0][0x5b0] ;  /* 0x00016c0000067ab9 */ /* 0x000fe40000000a00 */
[----:B------:R-:W-:Y:S02]  /*5830*/  IMAD R36, R31, UR6, RZ ;  /* 0x000000061f247c24 */ /* 0x000fe4000f8e02ff */
[----:B------:R-:W-:-:S04]  /*5840*/  IMAD.WIDE.U32 R28, R39, UR6, R32 ;  /* 0x00000006271c7c25 */ /* 0x000fc8000f8e0020 */
[--C-:B------:R-:W-:Y:S01]  /*5850*/  IMAD R37, R39, UR7, R36.reuse ;  /* 0x0000000727257c24 */ /* 0x100fe2000f8e0224 */
[----:B------:R-:W-:Y:S02]  /*5860*/  IADD3 R28, P2, R28, UR8, RZ ;  /* 0x000000081c1c7c10 */ /* 0x000fe4000ff5e0ff */
[----:B------:R-:W-:Y:S02]  /*5870*/  PRMT R36, RZ, 0x7610, R36 ;  /* 0x00007610ff247816 */ /* 0x000fe40000000024 */
[----:B------:R-:W-:Y:S01]  /*5880*/  IADD3.X R29, R29, UR9, R37, P2, !PT ;  /* 0x000000091d1d7c10 */ /* 0x000fe200097fe425 */
[----:B------:R-:W-:Y:S08]  /*5890*/  @P5 BRA `(.L_x_41) ;  /* 0x0000000000045947 */ /* 0x000ff00003800000 */
[----:B------:R0:W5:Y:S02]  /*58a0*/  LDG.E.U8 R36, desc[UR16][R28.64] ;  /* 0x000000101c247981 */ /* 0x000164000c1e1100 */
.L_x_41:
[----:B------:R-:W-:Y:S05]  /*58b0*/  BSYNC B1 ;  /* 0x0000000000017941 */ /* 0x000fea0003800000 */
.L_x_40:
[----:B-----5:R-:W-:Y:S01]  /*58c0*/  LOP3.LUT R36, R36, 0xff, RZ, 0xc0, !PT ;  /* 0x000000ff24247812 */ /* 0x020fe200078ec0ff */
[----:B------:R-:W-:Y:S01]  /*58d0*/  BSSY B1, `(.L_x_42) ;  /* 0x000000b000017945 */ /* 0x000fe20003800000 */
[----:B------:R-:W-:Y:S02]  /*58e0*/  ISETP.LT.OR P4, PT, R35, 0x2, !P1 ;  /* 0x000000022300780c */ /* 0x000fe40004f81670 */
[----:B------:R-:W-:-:S05]  /*58f0*/  F2FP.F16.E4M3.UNPACK_B R36, R36 ;  /* 0x00000024ff24723e */ /* 0x000fca00020006ff */
[----:B------:R-:W-:-:S05]  /*5900*/  HADD2.F32 R36, -RZ, R36.H0_H0 ;  /* 0x20000024ff247230 */ /* 0x000fca0000004100 */
[----:B------:R-:W-:Y:S01]  /*5910*/  FMUL R37, R36, UR19 ;  /* 0x0000001324257c20 */ /* 0x000fe20008400000 */
[----:B------:R-:W-:-:S03]  /*5920*/  PRMT R36, RZ, 0x7610, R36 ;  /* 0x00007610ff247816 */ /* 0x000fc60000000024 */
[----:B------:R-:W-:-:S05]  /*5930*/  FFMA R37, R226, UR20, R37 ;  /* 0x00000014e2257c23 */ /* 0x000fca0008000025 */
[----:B------:R-:W-:-:S05]  /*5940*/  F2FP.SATFINITE.E4M3.F32.PACK_AB_MERGE_C R37, RZ, R37, RZ ;  /* 0x00000025ff25723e */ /* 0x000fca00048070ff */
[----:B------:R1:W-:Y:S01]  /*5950*/  @!P5 STG.E.U8 desc[UR16][R24.64], R37 ;  /* 0x000000251800d986 */ /* 0x0003e2000c101110 */
[----:B------:R-:W-:Y:S05]  /*5960*/  @P4 BRA `(.L_x_43) ;  /* 0x0000000000044947 */ /* 0x000fea0003800000 */
[----:B------:R2:W5:Y:S02]  /*5970*/  LDG.E.U8 R36, desc[UR16][R28.64+0x1] ;  /* 0x000001101c247981 */ /* 0x000564000c1e1100 */
.L_x_43:
[----:B------:R-:W-:Y:S05]  /*5980*/  BSYNC B1 ;  /* 0x0000000000017941 */ /* 0x000fea0003800000 */
.L_x_42:
[----:B-----5:R-:W-:Y:S01]  /*5990*/  LOP3.LUT R36, R36, 0xff, RZ, 0xc0, !PT ;  /* 0x000000ff24247812 */ /* 0x020fe200078ec0ff */
[----:B------:R-:W-:Y:S01]  /*59a0*/  BSSY B1, `(.L_x_44) ;  /* 0x0000013000017945 */ /* 0x000fe20003800000 */
[----:B-1----:R-:W-:Y:S02]  /*59b0*/  IADD3 R37, P2, R39, 0x8, RZ ;  /* 0x0000000827257810 */ /* 0x002fe40007f5e0ff */
[----:B------:R-:W-:-:S03]  /*59c0*/  F2FP.F16.E4M3.UNPACK_B R36, R36 ;  /* 0x00000024ff24723e */ /* 0x000fc600020006ff */
[----:B------:R-:W-:Y:S01]  /*59d0*/  IMAD.X R30, RZ, RZ, R31, P2 ;  /* 0x000000ffff1e7224 */ /* 0x000fe200010e061f */
[----:B------:R-:W-:Y:S01]  /*59e0*/  ISETP.GE.AND P2, PT, R38, 0x9, PT ;  /* 0x000000092600780c */ /* 0x000fe20003f46270 */
[----:B------:R-:W-:Y:S02]  /*59f0*/  HADD2.F32 R36, -RZ, R36.H0_H0 ;  /* 0x20000024ff247230 */ /* 0x000fe40000004100 */
[----:B------:R-:W-:Y:S01]  /*5a00*/  IMAD R30, R30, UR6, RZ ;  /* 0x000000061e1e7c24 */ /* 0x000fe2000f8e02ff */
[----:B------:R-:W-:Y:S01]  /*5a10*/  ISETP.LT.OR P5, PT, R35, 0x1, !P2 ;  /* 0x000000012300780c */ /* 0x000fe200057a1670 */
[----:B------:R-:W-:-:S04]  /*5a20*/  IMAD.WIDE.U32 R32, R37, UR6, R32 ;  /* 0x0000000625207c25 */ /* 0x000fc8000f8e0020 */
[----:B------:R-:W-:Y:S01]  /*5a30*/  FMUL R36, R36, UR19 ;  /* 0x0000001324247c20 */ /* 0x000fe20008400000 */
[----:B------:R-:W-:-:S03]  /*5a40*/  IMAD R37, R37, UR7, R30 ;  /* 0x0000000725257c24 */ /* 0x000fc6000f8e021e */
[----:B------:R-:W-:Y:S01]  /*5a50*/  FFMA R36, R225, UR20, R36 ;  /* 0x00000014e1247c23 */ /* 0x000fe20008000024 */
[----:B------:R-:W-:Y:S02]  /*5a60*/  IADD3 R30, P6, R32, UR8, RZ ;  /* 0x00000008201e7c10 */ /* 0x000fe4000ffde0ff */
[----:B------:R-:W-:Y:S02]  /*5a70*/  PRMT R32, RZ, 0x7610, R32 ;  /* 0x00007610ff207816 */ /* 0x000fe40000000020 */
[----:B------:R-:W-:Y:S02]  /*5a80*/  F2FP.SATFINITE.E4M3.F32.PACK_AB_MERGE_C R39, RZ, R36, RZ ;  /* 0x00000024ff27723e */ /* 0x000fe400048070ff */
[----:B------:R-:W-:-:S03]  /*5a90*/  IADD3.X R31, R33, UR9, R37, P6, !PT ;  /* 0x00000009211f7c10 */ /* 0x000fc6000b7fe425 */
[----:B------:R1:W-:Y:S01]  /*5aa0*/  @!P4 STG.E.U8 desc[UR16][R24.64+0x1], R39 ;  /* 0x000001271800c986 */ /* 0x0003e2000c101110 */
[----:B------:R-:W-:Y:S05]  /*5ab0*/  @P5 BRA `(.L_x_45) ;  /* 0x0000000000045947 */ /* 0x000fea0003800000 */
[----:B------:R3:W5:Y:S02]  /*5ac0*/  LDG.E.U8 R32, desc[UR16][R30.64] ;  /* 0x000000101e207981 */ /* 0x000764000c1e1100 */
.L_x_45:
[----:B------:R-:W-:Y:S05]  /*5ad0*/  BSYNC B1 ;  /* 0x0000000000017941 */ /* 0x000fea0003800000 */
.L_x_44:
        /* <DEDUP_REMOVED lines=12> */
.L_x_47:
[----:B------:R-:W-:Y:S05]  /*5ba0*/  BSYNC B1 ;  /* 0x0000000000017941 */ /* 0x000fea0003800000 */
.L_x_46:
[----:B-----5:R-:W-:Y:S01]  /*5bb0*/  LOP3.LUT R32, R32, 0xff, RZ, 0xc0, !PT ;  /* 0x000000ff20207812 */ /* 0x020fe200078ec0ff */
[----:B------:R-:W-:Y:S01]  /*5bc0*/  BSSY B1, `(.L_x_48) ;  /* 0x000000b000017945 */ /* 0x000fe20003800000 */
[----:B------:R-:W-:Y:S02]  /*5bd0*/  ISETP.LT.OR P5, PT, R35, 0x9, !P1 ;  /* 0x000000092300780c */ /* 0x000fe40004fa1670 */
[----:B------:R-:W-:-:S05]  /*5be0*/  F2FP.F16.E4M3.UNPACK_B R32, R32 ;  /* 0x00000020ff20723e */ /* 0x000fca00020006ff */
[----:B------:R-:W-:-:S05]  /*5bf0*/  HADD2.F32 R32, -RZ, R32.H0_H0 ;  /* 0x20000020ff207230 */ /* 0x000fca0000004100 */
[----:B------:R-:W-:-:S04]  /*5c00*/  FMUL R32, R32, UR19 ;  /* 0x0000001320207c20 */ /* 0x000fc80008400000 */
[----:B------:R-:W-:-:S05]  /*5c10*/  FFMA R32, R223, UR20, R32 ;  /* 0x00000014df207c23 */ /* 0x000fca0008000020 */
[----:B----4-:R-:W-:Y:S02]  /*5c20*/  F2FP.SATFINITE.E4M3.F32.PACK_AB_MERGE_C R33, RZ, R32, RZ ;  /* 0x00000020ff21723e */ /* 0x010fe400048070ff */
[----:B------:R-:W-:-:S03]  /*5c30*/  PRMT R32, RZ, 0x7610, R32 ;  /* 0x00007610ff207816 */ /* 0x000fc60000000020 */
[----:B------:R4:W-:Y:S01]  /*5c40*/  @!P4 STG.E.U8 desc[UR16][R26.64+0x1], R33 ;  /* 0x000001211a00c986 */ /* 0x0009e2000c101110 */
[----:B------:R-:W-:Y:S05]  /*5c50*/  @P5 BRA `(.L_x_49) ;  /* 0x0000000000045947 */ /* 0x000fea0003800000 */
[----:B------:R0:W5:Y:S02]  /*5c60*/  LDG.E.U8 R32, desc[UR16][R28.64+0x8] ;  /* 0x000008101c207981 */ /* 0x000164000c1e1100 */
.L_x_49:
[----:B------:R-:W-:Y:S05]  /*5c70*/  BSYNC B1 ;  /* 0x0000000000017941 */ /* 0x000fea0003800000 */
.L_x_48:
[----:B-----5:R-:W-:Y:S01]  /*5c80*/  LOP3.LUT R32, R32, 0xff, RZ, 0xc0, !PT ;  /* 0x000000ff20207812 */ /* 0x020fe200078ec0ff */
[----:B------:R-:W-:Y:S01]  /*5c90*/  BSSY B1, `(.L_x_50) ;  /* 0x000000b000017945 */ /* 0x000fe20003800000 */
[----:B------:R-:W-:Y:S02]  /*5ca0*/  ISETP.LT.OR P4, PT, R35, 0xa, !P1 ;  /* 0x0000000a2300780c */ /* 0x000fe40004f81670 */
[----:B------:R-:W-:-:S05]  /*5cb0*/  F2FP.F16.E4M3.UNPACK_B R32, R32 ;  /* 0x00000020ff20723e */ /* 0x000fca00020006ff */
[----:B------:R-:W-:-:S05]  /*5cc0*/  HADD2.F32 R32, -RZ, R32.H0_H0 ;  /* 0x20000020ff207230 */ /* 0x000fca0000004100 */
[----:B----4-:R-:W-:Y:S01]  /*5cd0*/  FMUL R33, R32, UR19 ;  /* 0x0000001320217c20 */ /* 0x010fe20008400000 */
[----:B------:R-:W-:-:S03]  /*5ce0*/  PRMT R32, RZ, 0x7610, R32 ;  /* 0x00007610ff207816 */ /* 0x000fc60000000020 */
[----:B------:R-:W-:-:S05]  /*5cf0*/  FFMA R33, R222, UR20, R33 ;  /* 0x00000014de217c23 */ /* 0x000fca0008000021 */
[----:B------:R-:W-:-:S05]  /*5d00*/  F2FP.SATFINITE.E4M3.F32.PACK_AB_MERGE_C R33, RZ, R33, RZ ;  /* 0x00000021ff21723e */ /* 0x000fca00048070ff */
[----:B------:R4:W-:Y:S01]  /*5d10*/  @!P5 STG.E.U8 desc[UR16][R24.64+0x8], R33 ;  /* 0x000008211800d986 */ /* 0x0009e2000c101110 */
[----:B------:R-:W-:Y:S05]  /*5d20*/  @P4 BRA `(.L_x_51) ;  /* 0x0000000000044947 */ /* 0x000fea0003800000 */
[----:B------:R0:W5:Y:S02]  /*5d30*/  LDG.E.U8 R32, desc[UR16][R28.64+0x9] ;  /* 0x000009101c207981 */ /* 0x000164000c1e1100 */
.L_x_51:
[----:B------:R-:W-:Y:S05]  /*5d40*/  BSYNC B1 ;  /* 0x0000000000017941 */ /* 0x000fea0003800000 */
.L_x_50:
        /* <DEDUP_REMOVED lines=12> */
.L_x_53:
[----:B------:R-:W-:Y:S05]  /*5e10*/  BSYNC B1 ;  /* 0x0000000000017941 */ /* 0x000fea0003800000 */
.L_x_52:
        /* <DEDUP_REMOVED lines=12> */
.L_x_55:
[----:B------:R-:W-:Y:S05]  /*5ee0*/  BSYNC B1 ;  /* 0x0000000000017941 */ /* 0x000fea0003800000 */
.L_x_54:
        /* <DEDUP_REMOVED lines=12> */
.L_x_57:
[----:B------:R-:W-:Y:S05]  /*5fb0*/  BSYNC B1 ;  /* 0x0000000000017941 */ /* 0x000fea0003800000 */
.L_x_56:
        /* <DEDUP_REMOVED lines=12> */
.L_x_59:
[----:B------:R-:W-:Y:S05]  /*6080*/  BSYNC B1 ;  /* 0x0000000000017941 */ /* 0x000fea0003800000 */
.L_x_58:
        /* <DEDUP_REMOVED lines=12> */
.L_x_61:
[----:B------:R-:W-:Y:S05]  /*6150*/  BSYNC B1 ;  /* 0x0000000000017941 */ /* 0x000fea0003800000 */
.L_x_60:
        /* <DEDUP_REMOVED lines=12> */
.L_x_63:
[----:B------:R-:W-:Y:S05]  /*6220*/  BSYNC B1 ;  /* 0x0000000000017941 */ /* 0x000fea0003800000 */
.L_x_62:
        /* <DEDUP_REMOVED lines=12> */
.L_x_65:
[----:B------:R-:W-:Y:S05]  /*62f0*/  BSYNC B1 ;  /* 0x0000000000017941 */ /* 0x000fea0003800000 */
.L_x_64:
        /* <DEDUP_REMOVED lines=12> */
.L_x_67:
[----:B------:R-:W-:Y:S05]  /*63c0*/  BSYNC B1 ;  /* 0x0000000000017941 */ /* 0x000fea0003800000 */
.L_x_66:
        /* <DEDUP_REMOVED lines=12> */
.L_x_69:
[----:B------:R-:W-:Y:S05]  /*6490*/  BSYNC B1 ;  /* 0x0000000000017941 */ /* 0x000fea0003800000 */
.L_x_68:
        /* <DEDUP_REMOVED lines=12> */
.L_x_71:
[----:B------:R-:W-:Y:S05]  /*6560*/  BSYNC B1 ;  /* 0x0000000000017941 */ /* 0x000fea0003800000 */
.L_x_70:
        /* <DEDUP_REMOVED lines=12> */
.L_x_73:
[----:B------:R-:W-:Y:S05]  /*6630*/  BSYNC B1 ;  /* 0x0000000000017941 */ /* 0x000fea0003800000 */
.L_x_72:
        /* <DEDUP_REMOVED lines=12> */
.L_x_75:
[----:B------:R-:W-:Y:S05]  /*6700*/  BSYNC B1 ;  /* 0x0000000000017941 */ /* 0x000fea0003800000 */
.L_x_74:
        /* <DEDUP_REMOVED lines=12> */
.L_x_77:
[----:B------:R-:W-:Y:S05]  /*67d0*/  BSYNC B1 ;  /* 0x0000000000017941 */ /* 0x000fea0003800000 */
.L_x_76:
        /* <DEDUP_REMOVED lines=12> */
.L_x_79:
[----:B------:R-:W-:Y:S05]  /*68a0*/  BSYNC B1 ;  /* 0x0000000000017941 */ /* 0x000fea0003800000 */
.L_x_78:
        /* <DEDUP_REMOVED lines=12> */
.L_x_81:
[----:B------:R-:W-:Y:S05]  /*6970*/  BSYNC B1 ;  /* 0x0000000000017941 */ /* 0x000fea0003800000 */
.L_x_80:
        /* <DEDUP_REMOVED lines=12> */
.L_x_83:
[----:B------:R-:W-:Y:S05]  /*6a40*/  BSYNC B1 ;  /* 0x0000000000017941 */ /* 0x000fea0003800000 */
.L_x_82:
        /* <DEDUP_REMOVED lines=12> */
.L_x_85:
[----:B------:R-:W-:Y:S05]  /*6b10*/  BSYNC B1 ;  /* 0x0000000000017941 */ /* 0x000fea0003800000 */
.L_x_84:
        /* <DEDUP_REMOVED lines=12> */
.L_x_87:
[----:B------:R-:W-:Y:S05]  /*6be0*/  BSYNC B1 ;  /* 0x0000000000017941 */ /* 0x000fea0003800000 */
.L_x_86:
        /* <DEDUP_REMOVED lines=12> */
.L_x_89:
[----:B------:R-:W-:Y:S05]  /*6cb0*/  BSYNC B1 ;  /* 0x0000000000017941 */ /* 0x000fea0003800000 */
.L_x_88:
        /* <DEDUP_REMOVED lines=12> */
.L_x_91:
[----:B------:R-:W-:Y:S05]  /*6d80*/  BSYNC B1 ;  /* 0x0000000000017941 */ /* 0x000fea0003800000 */
.L_x_90:
        /* <DEDUP_REMOVED lines=12> */
.L_x_93:
[----:B------:R-:W-:Y:S05]  /*6e50*/  BSYNC B1 ;  /* 0x0000000000017941 */ /* 0x000fea0003800000 */
.L_x_92:
        /* <DEDUP_REMOVED lines=12> */
.L_x_95:
[----:B------:R-:W-:Y:S05]  /*6f20*/  BSYNC B1 ;  /* 0x0000000000017941 */ /* 0x000fea0003800000 */
.L_x_94:
        /* <DEDUP_REMOVED lines=12> */
.L_x_97:
[----:B------:R-:W-:Y:S05]  /*6ff0*/  BSYNC B1 ;  /* 0x0000000000017941 */ /* 0x000fea0003800000 */
.L_x_96:
        /* <DEDUP_REMOVED lines=12> */
.L_x_99:
[----:B------:R-:W-:Y:S05]  /*70c0*/  BSYNC B1 ;  /* 0x0000000000017941 */ /* 0x000fea0003800000 */
.L_x_98:
        /* <DEDUP_REMOVED lines=12> */
.L_x_101:
[----:B------:R-:W-:Y:S05]  /*7190*/  BSYNC B1 ;  /* 0x0000000000017941 */ /* 0x000fea0003800000 */
.L_x_100:
        /* <DEDUP_REMOVED lines=12> */
.L_x_103:
[----:B------:R-:W-:Y:S05]  /*7260*/  BSYNC B1 ;  /* 0x0000000000017941 */ /* 0x000fea0003800000 */
.L_x_102:
        /* <DEDUP_REMOVED lines=12> */
.L_x_105:
[----:B------:R-:W-:Y:S05]  /*7330*/  BSYNC B1 ;  /* 0x0000000000017941 */ /* 0x000fea0003800000 */
.L_x_104:
        /* <DEDUP_REMOVED lines=12> */
.L_x_107:
[----:B------:R-:W-:Y:S05]  /*7400*/  BSYNC B1 ;  /* 0x0000000000017941 */ /* 0x000fea0003800000 */
.L_x_106:
        /* <DEDUP_REMOVED lines=12> */
.L_x_109:
[----:B------:R-:W-:Y:S05]  /*74d0*/  BSYNC B1 ;  /* 0x0000000000017941 */ /* 0x000fea0003800000 */
.L_x_108:
        /* <DEDUP_REMOVED lines=12> */
.L_x_111:
[----:B------:R-:W-:Y:S05]  /*75a0*/  BSYNC B1 ;  /* 0x0000000000017941 */ /* 0x000fea0003800000 */
.L_x_110:
        /* <DEDUP_REMOVED lines=12> */
.L_x_113:
[----:B------:R-:W-:Y:S05]  /*7670*/  BSYNC B1 ;  /* 0x0000000000017941 */ /* 0x000fea0003800000 */
.L_x_112:
        /* <DEDUP_REMOVED lines=12> */
.L_x_115:
[----:B------:R-:W-:Y:S05]  /*7740*/  BSYNC B1 ;  /* 0x0000000000017941 */ /* 0x000fea0003800000 */
.L_x_114:
        /* <DEDUP_REMOVED lines=12> */
.L_x_117:
[----:B------:R-:W-:Y:S05]  /*7810*/  BSYNC B1 ;  /* 0x0000000000017941 */ /* 0x000fea0003800000 */
.L_x_116:
        /* <DEDUP_REMOVED lines=12> */
.L_x_119:
[----:B------:R-:W-:Y:S05]  /*78e0*/  BSYNC B1 ;  /* 0x0000000000017941 */ /* 0x000fea0003800000 */
.L_x_118:
        /* <DEDUP_REMOVED lines=12> */
.L_x_121:
[----:B------:R-:W-:Y:S05]  /*79b0*/  BSYNC B1 ;  /* 0x0000000000017941 */ /* 0x000fea0003800000 */
.L_x_120:
        /* <DEDUP_REMOVED lines=12> */
.L_x_123:
[----:B------:R-:W-:Y:S05]  /*7a80*/  BSYNC B1 ;  /* 0x0000000000017941 */ /* 0x000fea0003800000 */
.L_x_122:
        /* <DEDUP_REMOVED lines=12> */
.L_x_125:
[----:B------:R-:W-:Y:S05]  /*7b50*/  BSYNC B1 ;  /* 0x0000000000017941 */ /* 0x000fea0003800000 */
.L_x_124:
        /* <DEDUP_REMOVED lines=12> */
.L_x_127:
[----:B------:R-:W-:Y:S05]  /*7c20*/  BSYNC B1 ;  /* 0x0000000000017941 */ /* 0x000fea0003800000 */
.L_x_126:
        /* <DEDUP_REMOVED lines=12> */
.L_x_129:
[----:B------:R-:W-:Y:S05]  /*7cf0*/  BSYNC B1 ;  /* 0x0000000000017941 */ /* 0x000fea0003800000 */
.L_x_128:
        /* <DEDUP_REMOVED lines=12> */
.L_x_131:
[----:B------:R-:W-:Y:S05]  /*7dc0*/  BSYNC B1 ;  /* 0x0000000000017941 */ /* 0x000fea0003800000 */
.L_x_130:
        /* <DEDUP_REMOVED lines=12> */
.L_x_133:
[----:B------:R-:W-:Y:S05]  /*7e90*/  BSYNC B1 ;  /* 0x0000000000017941 */ /* 0x000fea0003800000 */
.L_x_132:
        /* <DEDUP_REMOVED lines=12> */
.L_x_135:
[----:B------:R-:W-:Y:S05]  /*7f60*/  BSYNC B1 ;  /* 0x0000000000017941 */ /* 0x000fea0003800000 */
.L_x_134:
        /* <DEDUP_REMOVED lines=12> */
.L_x_137:
[----:B------:R-:W-:Y:S05]  /*8030*/  BSYNC B1 ;  /* 0x0000000000017941 */ /* 0x000fea0003800000 */
.L_x_136:
        /* <DEDUP_REMOVED lines=12> */
.L_x_139:
[----:B------:R-:W-:Y:S05]  /*8100*/  BSYNC B1 ;  /* 0x0000000000017941 */ /* 0x000fea0003800000 */
.L_x_138:
        /* <DEDUP_REMOVED lines=12> */
.L_x_141:
[----:B------:R-:W-:Y:S05]  /*81d0*/  BSYNC B1 ;  /* 0x0000000000017941 */ /* 0x000fea0003800000 */
.L_x_140:
        /* <DEDUP_REMOVED lines=12> */
.L_x_143:
[----:B------:R-:W-:Y:S05]  /*82a0*/  BSYNC B1 ;  /* 0x0000000000017941 */ /* 0x000fea0003800000 */
.L_x_142:
        /* <DEDUP_REMOVED lines=12> */
.L_x_145:
[----:B------:R-:W-:Y:S05]  /*8370*/  BSYNC B1 ;  /* 0x0000000000017941 */ /* 0x000fea0003800000 */
.L_x_144:
        /* <DEDUP_REMOVED lines=12> */
.L_x_147:
[----:B------:R-:W-:Y:S05]  /*8440*/  BSYNC B1 ;  /* 0x0000000000017941 */ /* 0x000fea0003800000 */
.L_x_146:
        /* <DEDUP_REMOVED lines=12> */
.L_x_149:
[----:B------:R-:W-:Y:S05]  /*8510*/  BSYNC B1 ;  /* 0x0000000000017941 */ /* 0x000fea0003800000 */
.L_x_148:
        /* <DEDUP_REMOVED lines=12> */
.L_x_151:
[----:B------:R-:W-:Y:S05]  /*85e0*/  BSYNC B1 ;  /* 0x0000000000017941 */ /* 0x000fea0003800000 */
.L_x_150:
        /* <DEDUP_REMOVED lines=12> */
.L_x_153:
[----:B------:R-:W-:Y:S05]  /*86b0*/  BSYNC B1 ;  /* 0x0000000000017941 */ /* 0x000fea0003800000 */
.L_x_152:
        /* <DEDUP_REMOVED lines=12> */
.L_x_155:
[----:B------:R-:W-:Y:S05]  /*8780*/  BSYNC B1 ;  /* 0x0000000000017941 */ /* 0x000fea0003800000 */
.L_x_154:
        /* <DEDUP_REMOVED lines=12> */
.L_x_157:
[----:B------:R-:W-:Y:S05]  /*8850*/  BSYNC B1 ;  /* 0x0000000000017941 */ /* 0x000fea0003800000 */
.L_x_156:
        /* <DEDUP_REMOVED lines=12> */
.L_x_159:
[----:B------:R-:W-:Y:S05]  /*8920*/  BSYNC B1 ;  /* 0x0000000000017941 */ /* 0x000fea0003800000 */
.L_x_158:
        /* <DEDUP_REMOVED lines=12> */
.L_x_161:
[----:B------:R-:W-:Y:S05]  /*89f0*/  BSYNC B1 ;  /* 0x0000000000017941 */ /* 0x000fea0003800000 */
.L_x_160:
        /* <DEDUP_REMOVED lines=12> */
.L_x_163:
[----:B------:R-:W-:Y:S05]  /*8ac0*/  BSYNC B1 ;  /* 0x0000000000017941 */ /* 0x000fea0003800000 */
.L_x_162:
        /* <DEDUP_REMOVED lines=12> */
.L_x_165:
[----:B------:R-:W-:Y:S05]  /*8b90*/  BSYNC B1 ;  /* 0x0000000000017941 */ /* 0x000fea0003800000 */
.L_x_164:
        /* <DEDUP_REMOVED lines=12> */
.L_x_167:
[----:B------:R-:W-:Y:S05]  /*8c60*/  BSYNC B1 ;  /* 0x0000000000017941 */ /* 0x000fea0003800000 */
.L_x_166:
        /* <DEDUP_REMOVED lines=12> */
.L_x_169:
[----:B------:R-:W-:Y:S05]  /*8d30*/  BSYNC B1 ;  /* 0x0000000000017941 */ /* 0x000fea0003800000 */
.L_x_168:
        /* <DEDUP_REMOVED lines=12> */
.L_x_171:
[----:B------:R-:W-:Y:S05]  /*8e00*/  BSYNC B1 ;  /* 0x0000000000017941 */ /* 0x000fea0003800000 */
.L_x_170:
        /* <DEDUP_REMOVED lines=12> */
.L_x_173:
[----:B------:R-:W-:Y:S05]  /*8ed0*/  BSYNC B1 ;  /* 0x0000000000017941 */ /* 0x000fea0003800000 */
.L_x_172:
        /* <DEDUP_REMOVED lines=12> */
.L_x_175:
[----:B------:R-:W-:Y:S05]  /*8fa0*/  BSYNC B1 ;  /* 0x0000000000017941 */ /* 0x000fea0003800000 */
.L_x_174:
        /* <DEDUP_REMOVED lines=12> */
.L_x_177:
[----:B------:R-:W-:Y:S05]  /*9070*/  BSYNC B1 ;  /* 0x0000000000017941 */ /* 0x000fea0003800000 */
.L_x_176:
        /* <DEDUP_REMOVED lines=12> */
.L_x_179:
[----:B------:R-:W-:Y:S05]  /*9140*/  BSYNC B1 ;  /* 0x0000000000017941 */ /* 0x000fea0003800000 */
.L_x_178:
        /* <DEDUP_REMOVED lines=12> */
.L_x_181:
[----:B------:R-:W-:Y:S05]  /*9210*/  BSYNC B1 ;  /* 0x0000000000017941 */ /* 0x000fea0003800000 */
.L_x_180:
        /* <DEDUP_REMOVED lines=12> */
.L_x_183:
[----:B------:R-:W-:Y:S05]  /*92e0*/  BSYNC B1 ;  /* 0x0000000000017941 */ /* 0x000fea0003800000 */
.L_x_182:
        /* <DEDUP_REMOVED lines=12> */
.L_x_185:
[----:B------:R-:W-:Y:S05]  /*93b0*/  BSYNC B1 ;  /* 0x0000000000017941 */ /* 0x000fea0003800000 */
.L_x_184:
        /* <DEDUP_REMOVED lines=12> */
.L_x_187:
[----:B------:R-:W-:Y:S05]  /*9480*/  BSYNC B1 ;  /* 0x0000000000017941 */ /* 0x000fea0003800000 */
.L_x_186:
        /* <DEDUP_REMOVED lines=12> */
.L_x_189:
[----:B------:R-:W-:Y:S05]  /*9550*/  BSYNC B1 ;  /* 0x0000000000017941 */ /* 0x000fea0003800000 */
.L_x_188:
        /* <DEDUP_REMOVED lines=12> */
.L_x_191:
[----:B------:R-:W-:Y:S05]  /*9620*/  BSYNC B1 ;  /* 0x0000000000017941 */ /* 0x000fea0003800000 */
.L_x_190:
[----:B-----5:R-:W-:Y:S01]  /*9630*/  LOP3.LUT R32, R32, 0xff, RZ, 0xc0, !PT ;  /* 0x000000ff20207812 */ /* 0x020fe200078ec0ff */
[----:B------:R-:W-:Y:S01]  /*9640*/  BSSY B1, `(.L_x_192) ;  /* 0x000000b000017945 */ /* 0x000fe20003800000 */
[----:B------:R-:W-:Y:S02]  /*9650*/  ISETP.LT.OR P5, PT, R35, 0x99, !P1 ;  /* 0x000000992300780c */ /* 0x000fe40004fa1670 */
[----:B------:R-:W-:-:S05]  /*9660*/  F2FP.F16.E4M3.UNPACK_B R32, R32 ;  /* 0x00000020ff20723e */ /* 0x000fca00020006ff */
[----:B------:R-:W-:-:S05]  /*9670*/  HADD2.F32 R32, -RZ, R32.H0_H0 ;  /* 0x20000020ff207230 */ /* 0x000fca0000004100 */
[----:B------:R-:W-:-:S04]  /*9680*/  FMUL R32, R32, UR19 ;  /* 0x0000001320207c20 */ /* 0x000fc80008400000 */
[----:B------:R-:W-:Y:S01]  /*9690*/  FFMA R32, R23, UR20, R32 ;  /* 0x0000001417207c23 */ /* 0x000fe20008000020 */
[----:B------:R-:W-:-:S04]  /*96a0*/  PRMT R23, RZ, 0x7610, R23 ;  /* 0x00007610ff177816 */ /* 0x000fc80000000017 */
[----:B----4-:R-:W-:-:S05]  /*96b0*/  F2FP.SATFINITE.E4M3.F32.PACK_AB_MERGE_C R33, RZ, R32, RZ ;  /* 0x00000020ff21723e */ /* 0x010fca00048070ff */
[----:B------:R4:W-:Y:S01]  /*96c0*/  @!P4 STG.E.U8 desc[UR16][R26.64+0x91], R33 ;  /* 0x000091211a00c986 */ /* 0x0009e2000c101110 */
[----:B------:R-:W-:Y:S05]  /*96d0*/  @P5 BRA `(.L_x_193) ;  /* 0x0000000000045947 */ /* 0x000fea0003800000 */
[----:B------:R0:W5:Y:S02]  /*96e0*/  LDG.E.U8 R23, desc[UR16][R28.64+0x98] ;  /* 0x000098101c177981 */ /* 0x000164000c1e1100 */
.L_x_193:
[----:B------:R-:W-:Y:S05]  /*96f0*/  BSYNC B1 ;  /* 0x0000000000017941 */ /* 0x000fea0003800000 */
.L_x_192:
        /* <DEDUP_REMOVED lines=8> */
[----:B------:R-:W-:-:S05]  /*9780*/  F2FP.SATFINITE.E4M3.F32.PACK_AB_MERGE_C R23, RZ, R23, RZ ;  /* 0x00000017ff17723e */ /* 0x000fca00048070ff */
[----:B------:R0:W-:Y:S01]  /*9790*/  @!P5 STG.E.U8 desc[UR16][R24.64+0x98], R23 ;  /* 0x000098171800d986 */ /* 0x0001e2000c101110 */
[----:B------:R-:W-:Y:S05]  /*97a0*/  @P4 BRA `(.L_x_195) ;  /* 0x0000000000044947 */ /* 0x000fea0003800000 */
[----:B------:R0:W5:Y:S02]  /*97b0*/  LDG.E.U8 R22, desc[UR16][R28.64+0x99] ;  /* 0x000099101c167981 */ /* 0x000164000c1e1100 */
.L_x_195:
[----:B------:R-:W-:Y:S05]  /*97c0*/  BSYNC B1 ;  /* 0x0000000000017941 */ /* 0x000fea0003800000 */
.L_x_194:
        /* <DEDUP_REMOVED lines=8> */
[----:B0-----:R-:W-:-:S05]  /*9850*/  F2FP.SATFINITE.E4M3.F32.PACK_AB_MERGE_C R23, RZ, R22, RZ ;  /* 0x00000016ff17723e */ /* 0x001fca00048070ff */
[----:B------:R0:W-:Y:S01]  /*9860*/  @!P4 STG.E.U8 desc[UR16][R24.64+0x99], R23 ;  /* 0x000099171800c986 */ /* 0x0001e2000c101110 */
[----:B------:R-:W-:Y:S05]  /*9870*/  @P5 BRA `(.L_x_197) ;  /* 0x0000000000045947 */ /* 0x000fea0003800000 */
[----:B------:R0:W5:Y:S02]  /*9880*/  LDG.E.U8 R21, desc[UR16][R30.64+0x98] ;  /* 0x000098101e157981 */ /* 0x000164000c1e1100 */
.L_x_197:
[----:B------:R-:W-:Y:S05]  /*9890*/  BSYNC B1 ;  /* 0x0000000000017941 */ /* 0x000fea0003800000 */
.L_x_196:
        /* <DEDUP_REMOVED lines=12> */
.L_x_199:
[----:B------:R-:W-:Y:S05]  /*9960*/  BSYNC B1 ;  /* 0x0000000000017941 */ /* 0x000fea0003800000 */
.L_x_198:
        /* <DEDUP_REMOVED lines=12> */
.L_x_201:
[----:B------:R-:W-:Y:S05]  /*9a30*/  BSYNC B1 ;  /* 0x0000000000017941 */ /* 0x000fea0003800000 */
.L_x_200:
        /* <DEDUP_REMOVED lines=12> */
.L_x_203:
[----:B------:R-:W-:Y:S05]  /*9b00*/  BSYNC B1 ;  /* 0x0000000000017941 */ /* 0x000fea0003800000 */
.L_x_202:
        /* <DEDUP_REMOVED lines=12> */
.L_x_205:
[----:B------:R-:W-:Y:S05]  /*9bd0*/  BSYNC B1 ;  /* 0x0000000000017941 */ /* 0x000fea0003800000 */
.L_x_204:
        /* <DEDUP_REMOVED lines=12> */
.L_x_207:
[----:B------:R-:W-:Y:S05]  /*9ca0*/  BSYNC B1 ;  /* 0x0000000000017941 */ /* 0x000fea0003800000 */
.L_x_206:
        /* <DEDUP_REMOVED lines=12> */
.L_x_209:
[----:B------:R-:W-:Y:S05]  /*9d70*/  BSYNC B1 ;  /* 0x0000000000017941 */ /* 0x000fea0003800000 */
.L_x_208:
        /* <DEDUP_REMOVED lines=12> */
.L_x_211:
[----:B------:R-:W-:Y:S05]  /*9e40*/  BSYNC B1 ;  /* 0x0000000000017941 */ /* 0x000fea0003800000 */
.L_x_210:
        /* <DEDUP_REMOVED lines=12> */
.L_x_213:
[----:B------:R-:W-:Y:S05]  /*9f10*/  BSYNC B1 ;  /* 0x0000000000017941 */ /* 0x000fea0003800000 */
.L_x_212:
        /* <DEDUP_REMOVED lines=12> */
.L_x_215:
[----:B------:R-:W-:Y:S05]  /*9fe0*/  BSYNC B1 ;  /* 0x0000000000017941 */ /* 0x000fea0003800000 */
.L_x_214:
        /* <DEDUP_REMOVED lines=12> */
.L_x_217:
[----:B------:R-:W-:Y:S05]  /*a0b0*/  BSYNC B1 ;  /* 0x0000000000017941 */ /* 0x000fea0003800000 */
.L_x_216:
        /* <DEDUP_REMOVED lines=12> */
.L_x_219:
[----:B------:R-:W-:Y:S05]  /*a180*/  BSYNC B1 ;  /* 0x0000000000017941 */ /* 0x000fea0003800000 */
.L_x_218:
        /* <DEDUP_REMOVED lines=12> */
.L_x_221:
[----:B------:R-:W-:Y:S05]  /*a250*/  BSYNC B1 ;  /* 0x0000000000017941 */ /* 0x000fea0003800000 */
.L_x_220:
        /* <DEDUP_REMOVED lines=12> */
.L_x_223:
[----:B------:R-:W-:Y:S05]  /*a320*/  BSYNC B1 ;  /* 0x0000000000017941 */ /* 0x000fea0003800000 */
.L_x_222:
        /* <DEDUP_REMOVED lines=12> */
.L_x_225:
[----:B------:R-:W-:Y:S05]  /*a3f0*/  BSYNC B1 ;  /* 0x0000000000017941 */ /* 0x000fea0003800000 */
.L_x_224:
        /* <DEDUP_REMOVED lines=12> */
.L_x_227:
[----:B------:R-:W-:Y:S05]  /*a4c0*/  BSYNC B1 ;  /* 0x0000000000017941 */ /* 0x000fea0003800000 */
.L_x_226:
        /* <DEDUP_REMOVED lines=12> */
.L_x_229:
[----:B------:R-:W-:Y:S05]  /*a590*/  BSYNC B1 ;  /* 0x0000000000017941 */ /* 0x000fea0003800000 */
.L_x_228:
        /* <DEDUP_REMOVED lines=12> */
.L_x_231:
[----:B------:R-:W-:Y:S05]  /*a660*/  BSYNC B1 ;  /* 0x0000000000017941 */ /* 0x000fea0003800000 */
.L_x_230:
        /* <DEDUP_REMOVED lines=12> */
.L_x_233:
[----:B------:R-:W-:Y:S05]  /*a730*/  BSYNC B1 ;  /* 0x0000000000017941 */ /* 0x000fea0003800000 */
.L_x_232:
        /* <DEDUP_REMOVED lines=12> */
.L_x_235:
[----:B------:R-:W-:Y:S05]  /*a800*/  BSYNC B1 ;  /* 0x0000000000017941 */ /* 0x000fea0003800000 */
.L_x_234:
[----:B-----5:R-:W-:Y:S01]  /*a810*/  LOP3.LUT R2, R2, 0xff, RZ, 0xc0, !PT ;  /* 0x000000ff02027812 */ /* 0x020fe200078ec0ff */
[----:B------:R-:W-:Y:S01]  /*a820*/  BSSY B1, `(.L_x_236) ;  /* 0x000000b000017945 */ /* 0x000fe20003800000 */
[----:B------:R-:W-:Y:S02]  /*a830*/  ISETP.LT.OR P5, PT, R35, 0xc1, !P2 ;  /* 0x000000c12300780c */ /* 0x000fe400057a1670 */
[----:B------:R-:W-:-:S05]  /*a840*/  F2FP.F16.E4M3.UNPACK_B R2, R2 ;  /* 0x00000002ff02723e */ /* 0x000fca00020006ff */
[----:B------:R-:W-:-:S05]  /*a850*/  HADD2.F32 R2, -RZ, R2.H0_H0 ;  /* 0x20000002ff027230 */ /* 0x000fca0000004100 */
[----:B0-----:R-:W-:-:S04]  /*a860*/  FMUL R3, R2, UR19 ;  /* 0x0000001302037c20 */ /* 0x001fc80008400000 */
[----:B------:R-:W-:Y:S01]  /*a870*/  FFMA R3, R0, UR20, R3 ;  /* 0x0000001400037c23 */ /* 0x000fe20008000003 */
[----:B------:R-:W-:-:S04]  /*a880*/  PRMT R0, RZ, 0x7610, R0 ;  /* 0x00007610ff007816 */ /* 0x000fc80000000000 */
[----:B------:R-:W-:-:S05]  /*a890*/  F2FP.SATFINITE.E4M3.F32.PACK_AB_MERGE_C R3, RZ, R3, RZ ;  /* 0x00000003ff03723e */ /* 0x000fca00048070ff */
[----:B------:R0:W-:Y:S01]  /*a8a0*/  @!P4 STG.E.U8 desc[UR16][R24.64+0xc1], R3 ;  /* 0x0000c1031800c986 */ /* 0x0001e2000c101110 */
[----:B------:R-:W-:Y:S05]  /*a8b0*/  @P5 BRA `(.L_x_237) ;  /* 0x0000000000045947 */ /* 0x000fea0003800000 */
[----:B------:R0:W5:Y:S02]  /*a8c0*/  LDG.E.U8 R0, desc[UR16][R30.64+0xc0] ;  /* 0x0000c0101e007981 */ /* 0x000164000c1e1100 */
.L_x_237:
[----:B------:R-:W-:Y:S05]  /*a8d0*/  BSYNC B1 ;  /* 0x0000000000017941 */ /* 0x000fea0003800000 */
.L_x_236:
[----:B------:R-:W2:Y:S01]  /*a8e0*/  LDL.LU R2, [R1] ;  /* 0x0000000001027983 */ /* 0x000ea20000300800 */
[----:B-----5:R-:W-:Y:S01]  /*a8f0*/  LOP3.LUT R0, R0, 0xff, RZ, 0xc0, !PT ;  /* 0x000000ff00007812 */ /* 0x020fe200078ec0ff */
[----:B------:R-:W-:Y:S01]  /*a900*/  BSSY B1, `(.L_x_238) ;  /* 0x000000b000017945 */ /* 0x000fe20003800000 */
[----:B------:R-:W-:Y:S02]  /*a910*/  ISETP.LT.OR P4, PT, R35, 0xc2, !P2 ;  /* 0x000000c22300780c */ /* 0x000fe40005781670 */
[----:B------:R-:W-:-:S05]  /*a920*/  F2FP.F16.E4M3.UNPACK_B R0, R0 ;  /* 0x00000000ff00723e */ /* 0x000fca00020006ff */
[----:B------:R-:W-:-:S05]  /*a930*/  HADD2.F32 R0, -RZ, R0.H0_H0 ;  /* 0x20000000ff007230 */ /* 0x000fca0000004100 */
[----:B------:R-:W-:-:S04]  /*a940*/  FMUL R0, R0, UR19 ;  /* 0x0000001300007c20 */ /* 0x000fc80008400000 */
[----:B--2---:R-:W-:-:S05]  /*a950*/  FFMA R0, R2, UR20, R0 ;  /* 0x0000001402007c23 */ /* 0x004fca0008000000 */
[----:B0-----:R-:W-:Y:S02]  /*a960*/  F2FP.SATFINITE.E4M3.F32.PACK_AB_MERGE_C R3, RZ, R0, RZ ;  /* 0x00000000ff03723e */ /* 0x001fe400048070ff */
[----:B------:R-:W-:-:S03]  /*a970*/  PRMT R0, RZ, 0x7610, R0 ;  /* 0x00007610ff007816 */ /* 0x000fc60000000000 */
[----:B------:R0:W-:Y:S01]  /*a980*/  @!P5 STG.E.U8 desc[UR16][R26.64+0xc0], R3 ;  /* 0x0000c0031a00d986 */ /* 0x0001e2000c101110 */
[----:B------:R-:W-:Y:S05]  /*a990*/  @P4 BRA `(.L_x_239) ;  /* 0x0000000000044947 */ /* 0x000fea0003800000 */
[----:B------:R2:W5:Y:S02]  /*a9a0*/  LDG.E.U8 R0, desc[UR16][R30.64+0xc1] ;  /* 0x0000c1101e007981 */ /* 0x000564000c1e1100 */
.L_x_239:
[----:B------:R-:W-:Y:S05]  /*a9b0*/  BSYNC B1 ;  /* 0x0000000000017941 */ /* 0x000fea0003800000 */
.L_x_238:
[----:B------:R-:W3:Y:S01]  /*a9c0*/  LDL.LU R2, [R1+0x4] ;  /* 0x0000040001027983 */ /* 0x000ee20000300800 */
[----:B-----5:R-:W-:Y:S01]  /*a9d0*/  LOP3.LUT R0, R0, 0xff, RZ, 0xc0, !PT ;  /* 0x000000ff00007812 */ /* 0x020fe200078ec0ff */
[----:B------:R-:W-:Y:S01]  /*a9e0*/  BSSY B1, `(.L_x_240) ;  /* 0x000000b000017945 */ /* 0x000fe20003800000 */
[----:B------:R-:W-:Y:S02]  /*a9f0*/  ISETP.LT.OR P5, PT, R35, 0xc9, !P1 ;  /* 0x000000c92300780c */ /* 0x000fe40004fa1670 */
[----:B------:R-:W-:-:S05]  /*aa00*/  F2FP.F16.E4M3.UNPACK_B R0, R0 ;  /* 0x00000000ff00723e */ /* 0x000fca00020006ff */
[----:B------:R-:W-:-:S05]  /*aa10*/  HADD2.F32 R0, -RZ, R0.H0_H0 ;  /* 0x20000000ff007230 */ /* 0x000fca0000004100 */
[----:B------:R-:W-:-:S04]  /*aa20*/  FMUL R0, R0, UR19 ;  /* 0x0000001300007c20 */ /* 0x000fc80008400000 */
[----:B---3--:R-:W-:-:S05]  /*aa30*/  FFMA R0, R2, UR20, R0 ;  /* 0x0000001402007c23 */ /* 0x008fca0008000000 */
[----:B0-----:R-:W-:Y:S02]  /*aa40*/  F2FP.SATFINITE.E4M3.F32.PACK_AB_MERGE_C R3, RZ, R0, RZ ;  /* 0x00000000ff03723e */ /* 0x001fe400048070ff */
[----:B------:R-:W-:-:S03]  /*aa50*/  PRMT R0, RZ, 0x7610, R0 ;  /* 0x00007610ff007816 */ /* 0x000fc60000000000 */
[----:B------:R0:W-:Y:S01]  /*aa60*/  @!P4 STG.E.U8 desc[UR16][R26.64+0xc1], R3 ;  /* 0x0000c1031a00c986 */ /* 0x0001e2000c101110 */
[----:B------:R-:W-:Y:S05]  /*aa70*/  @P5 BRA `(.L_x_241) ;  /* 0x0000000000045947 */ /* 0x000fea0003800000 */
[----:B------:R3:W5:Y:S02]  /*aa80*/  LDG.E.U8 R0, desc[UR16][R28.64+0xc8] ;  /* 0x0000c8101c007981 */ /* 0x000764000c1e1100 */
.L_x_241:
[----:B------:R-:W-:Y:S05]  /*aa90*/  BSYNC B1 ;  /* 0x0000000000017941 */ /* 0x000fea0003800000 */
.L_x_240:
[----:B------:R-:W2:Y:S01]  /*aaa0*/  LDL.LU R2, [R1+0x8] ;  /* 0x0000080001027983 */ /* 0x000ea20000300800 */
        /* <DEDUP_REMOVED lines=12> */
.L_x_243:
[----:B------:R-:W-:Y:S05]  /*ab70*/  BSYNC B1 ;  /* 0x0000000000017941 */ /* 0x000fea0003800000 */
.L_x_242:
        /* <DEDUP_REMOVED lines=13> */
.L_x_245:
[----:B------:R-:W-:Y:S05]  /*ac50*/  BSYNC B1 ;  /* 0x0000000000017941 */ /* 0x000fea0003800000 */
.L_x_244:
        /* <DEDUP_REMOVED lines=13> */
.L_x_247:
[----:B------:R-:W-:Y:S05]  /*ad30*/  BSYNC B1 ;  /* 0x0000000000017941 */ /* 0x000fea0003800000 */
.L_x_246:
        /* <DEDUP_REMOVED lines=13> */
.L_x_249:
[----:B------:R-:W-:Y:S05]  /*ae10*/  BSYNC B1 ;  /* 0x0000000000017941 */ /* 0x000fea0003800000 */
.L_x_248:
        /* <DEDUP_REMOVED lines=13> */
.L_x_251:
[----:B------:R-:W-:Y:S05]  /*aef0*/  BSYNC B1 ;  /* 0x0000000000017941 */ /* 0x000fea0003800000 */
.L_x_250:
        /* <DEDUP_REMOVED lines=13> */
.L_x_253:
[----:B------:R-:W-:Y:S05]  /*afd0*/  BSYNC B1 ;  /* 0x0000000000017941 */ /* 0x000fea0003800000 */
.L_x_252:
        /* <DEDUP_REMOVED lines=13> */
.L_x_255:
[----:B------:R-:W-:Y:S05]  /*b0b0*/  BSYNC B1 ;  /* 0x0000000000017941 */ /* 0x000fea0003800000 */
.L_x_254:
        /* <DEDUP_REMOVED lines=13> */
.L_x_257:
[----:B------:R-:W-:Y:S05]  /*b190*/  BSYNC B1 ;  /* 0x0000000000017941 */ /* 0x000fea0003800000 */
.L_x_256:
        /* <DEDUP_REMOVED lines=13> */
.L_x_259:
[----:B------:R-:W-:Y:S05]  /*b270*/  BSYNC B1 ;  /* 0x0000000000017941 */ /* 0x000fea0003800000 */
.L_x_258:
        /* <DEDUP_REMOVED lines=13> */
.L_x_261:
[----:B------:R-:W-:Y:S05]  /*b350*/  BSYNC B1 ;  /* 0x0000000000017941 */ /* 0x000fea0003800000 */
.L_x_260:
        /* <DEDUP_REMOVED lines=13> */
.L_x_263:
[----:B------:R-:W-:Y:S05]  /*b430*/  BSYNC B1 ;  /* 0x0000000000017941 */ /* 0x000fea0003800000 */
.L_x_262:
        /* <DEDUP_REMOVED lines=13> */
.L_x_265:
[----:B------:R-:W-:Y:S05]  /*b510*/  BSYNC B1 ;  /* 0x0000000000017941 */ /* 0x000fea0003800000 */
.L_x_264:
        /* <DEDUP_REMOVED lines=13> */
.L_x_267:
[----:B------:R-:W-:Y:S05]  /*b5f0*/  BSYNC B1 ;  /* 0x0000000000017941 */ /* 0x000fea0003800000 */
.L_x_266:
        /* <DEDUP_REMOVED lines=13> */
.L_x_269:
[----:B------:R-:W-:Y:S05]  /*b6d0*/  BSYNC B1 ;  /* 0x0000000000017941 */ /* 0x000fea0003800000 */
.L_x_268:
        /* <DEDUP_REMOVED lines=13> */
.L_x_271:
[----:B------:R-:W-:Y:S05]  /*b7b0*/  BSYNC B1 ;  /* 0x0000000000017941 */ /* 0x000fea0003800000 */
.L_x_270:
        /* <DEDUP_REMOVED lines=13> */
.L_x_273:
[----:B------:R-:W-:Y:S05]  /*b890*/  BSYNC B1 ;  /* 0x0000000000017941 */ /* 0x000fea0003800000 */
.L_x_272:
        /* <DEDUP_REMOVED lines=13> */
.L_x_275:
[----:B------:R-:W-:Y:S05]  /*b970*/  BSYNC B1 ;  /* 0x0000000000017941 */ /* 0x000fea0003800000 */
.L_x_274:
        /* <DEDUP_REMOVED lines=13> */
.L_x_277:
[----:B------:R-:W-:Y:S05]  /*ba50*/  BSYNC B1 ;  /* 0x0000000000017941 */ /* 0x000fea0003800000 */
.L_x_276:
        /* <DEDUP_REMOVED lines=13> */
.L_x_279:
[----:B------:R-:W-:Y:S05]  /*bb30*/  BSYNC B1 ;  /* 0x0000000000017941 */ /* 0x000fea0003800000 */
.L_x_278:
        /* <DEDUP_REMOVED lines=13> */
.L_x_281:
[----:B------:R-:W-:Y:S05]  /*bc10*/  BSYNC B1 ;  /* 0x0000000000017941 */ /* 0x000fea0003800000 */
.L_x_280:
        /* <DEDUP_REMOVED lines=13> */
.L_x_283:
[----:B------:R-:W-:Y:S05]  /*bcf0*/  BSYNC B1 ;  /* 0x0000000000017941 */ /* 0x000fea0003800000 */
.L_x_282:
        /* <DEDUP_REMOVED lines=13> */
.L_x_285:
[----:B------:R-:W-:Y:S05]  /*bdd0*/  BSYNC B1 ;  /* 0x0000000000017941 */ /* 0x000fea0003800000 */
.L_x_284:
        /* <DEDUP_REMOVED lines=13> */
.L_x_287:
[----:B------:R-:W-:Y:S05]  /*beb0*/  BSYNC B1 ;  /* 0x0000000000017941 */ /* 0x000fea0003800000 */
.L_x_286:
        /* <DEDUP_REMOVED lines=13> */
.L_x_289:
[----:B------:R-:W-:Y:S05]  /*bf90*/  BSYNC B1 ;  /* 0x0000000000017941 */ /* 0x000fea0003800000 */
.L_x_288:
        /* <DEDUP_REMOVED lines=13> */
.L_x_291:
[----:B------:R-:W-:Y:S05]  /*c070*/  BSYNC B1 ;  /* 0x0000000000017941 */ /* 0x000fea0003800000 */
.L_x_290:
        /* <DEDUP_REMOVED lines=13> */
.L_x_293:
[----:B------:R-:W-:Y:S05]  /*c150*/  BSYNC B1 ;  /* 0x0000000000017941 */ /* 0x000fea0003800000 */
.L_x_292:
        /* <DEDUP_REMOVED lines=13> */
.L_x_295:
[----:B------:R-:W-:Y:S05]  /*c230*/  BSYNC B1 ;  /* 0x0000000000017941 */ /* 0x000fea0003800000 */
.L_x_294:
[----:B------:R-:W-:Y:S05]  /*c240*/  @P2 BRA `(.L_x_296) ;  /* 0x0000002000a42947 */ /* 0x000fea0003800000 */
[----:B------:R-:W2:Y:S01]  /*c250*/  LDL.LU R2, [R1+0x74] ;  /* 0x0000740001027983 */ /* 0x000ea20000300800 */
[----:B-----5:R-:W-:-:S04]  /*c260*/  LOP3.LUT R0, R0, 0xff, RZ, 0xc0, !PT ;  /* 0x000000ff00007812 */ /* 0x020fc800078ec0ff */
[----:B------:R-:W-:-:S05]  /*c270*/  F2FP.F16.E4M3.UNPACK_B R0, R0 ;  /* 0x00000000ff00723e */ /* 0x000fca00020006ff */
[----:B------:R-:W-:-:S05]  /*c280*/  HADD2.F32 R0, -RZ, R0.H0_H0 ;  /* 0x20000000ff007230 */ /* 0x000fca0000004100 */
[----:B------:R-:W-:-:S04]  /*c290*/  FMUL R0, R0, UR19 ;  /* 0x0000001300007c20 */ /* 0x000fc80008400000 */
[----:B--2---:R-:W-:-:S05]  /*c2a0*/  FFMA R0, R2, UR20, R0 ;  /* 0x0000001402007c23 */ /* 0x004fca0008000000 */
[----:B0-----:R-:W-:-:S05]  /*c2b0*/  F2FP.SATFINITE.E4M3.F32.PACK_AB_MERGE_C R3, RZ, R0, RZ ;  /* 0x00000000ff03723e */ /* 0x001fca00048070ff */
[----:B------:R0:W-:Y:S01]  /*c2c0*/  STG.E.U8 desc[UR16][R26.64+0xf9], R3 ;  /* 0x0000f9031a007986 */ /* 0x0001e2000c101110 */
[----:B------:R-:W-:Y:S05]  /*c2d0*/  BRA `(.L_x_296) ;  /* 0x0000002000807947 */ /* 0x000fea0003800000 */
.L_x_39:
[C---:B------:R-:W-:Y:S01]  /*c2e0*/  ISETP.GE.AND P2, PT, R38.reuse, 0x1, PT ;  /* 0x000000012600780c */ /* 0x040fe20003f46270 */
[----:B------:R-:W2:Y:S01]  /*c2f0*/  LDL.LU R227, [R1+0x14] ;  /* 0x0000140001e37983 */ /* 0x000ea20000300800 */
[----:B------:R-:W-:Y:S01]  /*c300*/  ISETP.GE.AND P1, PT, R38, 0x9, PT ;  /* 0x000000092600780c */ /* 0x000fe20003f26270 */
[----:B------:R-:W-:Y:S01]  /*c310*/  FMUL R226, R226, UR20 ;  /* 0x00000014e2e27c20 */ /* 0x000fe20008400000 */
[----:B------:R-:W-:Y:S01]  /*c320*/  ISETP.LT.OR P4, PT, R35, 0x1, !P2 ;  /* 0x000000012300780c */ /* 0x000fe20005781670 */
[----:B------:R-:W-:Y:S01]  /*c330*/  FMUL R225, R225, UR20 ;  /* 0x00000014e1e17c20 */ /* 0x000fe20008400000 */
[C---:B------:R-:W-:Y:S01]  /*c340*/  ISETP.LT.OR P5, PT, R35.reuse, 0x2, !P2 ;  /* 0x000000022300780c */ /* 0x040fe200057a1670 */
[----:B------:R-:W-:Y:S01]  /*c350*/  FMUL R224, R224, UR20 ;  /* 0x00000014e0e07c20 */ /* 0x000fe20008400000 */
[----:B------:R-:W-:Y:S02]  /*c360*/  ISETP.LT.OR P6, PT, R35, 0x1, !P1 ;  /* 0x000000012300780c */ /* 0x000fe40004fc1670 */
[----:B------:R-:W-:-:S02]  /*c370*/  F2FP.SATFINITE.E4M3.F32.PACK_AB_MERGE_C R29, RZ, R226, RZ ;  /* 0x000000e2ff1d723e */ /* 0x000fc400048070ff */
[----:B------:R-:W-:Y:S01]  /*c380*/  F2FP.SATFINITE.E4M3.F32.PACK_AB_MERGE_C R225, RZ, R225, RZ ;  /* 0x000000e1ffe1723e */ /* 0x000fe200048070ff */
[----:B------:R-:W-:Y:S01]  /*c390*/  FMUL R223, R223, UR20 ;  /* 0x00000014dfdf7c20 */ /* 0x000fe20008400000 */
[----:B------:R-:W-:Y:S01]  /*c3a0*/  F2FP.SATFINITE.E4M3.F32.PACK_AB_MERGE_C R31, RZ, R224, RZ ;  /* 0x000000e0ff1f723e */ /* 0x000fe200048070ff */
[----:B------:R-:W-:Y:S01]  /*c3b0*/  FMUL R222, R222, UR20 ;  /* 0x00000014dede7c20 */ /* 0x000fe20008400000 */
[----:B------:R-:W-:Y:S01]  /*c3c0*/  FMUL R221, R221, UR20 ;  /* 0x00000014dddd7c20 */ /* 0x000fe20008400000 */
[----:B------:R0:W-:Y:S01]  /*c3d0*/  @!P4 STG.E.U8 desc[UR16][R24.64], R29 ;  /* 0x0000001d1800c986 */ /* 0x0001e2000c101110 */
[----:B------:R-:W-:-:S03]  /*c3e0*/  ISETP.LT.OR P4, PT, R35, 0x2, !P1 ;  /* 0x000000022300780c */ /* 0x000fc60004f81670 */
[----:B------:R-:W-:Y:S01]  /*c3f0*/  @!P5 STG.E.U8 desc[UR16][R24.64+0x1], R225 ;  /* 0x000001e11800d986 */ /* 0x000fe2000c101110 */
[----:B------:R-:W-:-:S03]  /*c400*/  ISETP.LT.OR P5, PT, R35, 0x9, !P2 ;  /* 0x000000092300780c */ /* 0x000fc600057a1670 */
[----:B------:R1:W-:Y:S01]  /*c410*/  @!P6 STG.E.U8 desc[UR16][R26.64], R31 ;  /* 0x0000001f1a00e986 */ /* 0x0003e2000c101110 */
[----:B------:R-:W-:Y:S02]  /*c420*/  ISETP.LT.OR P6, PT, R35, 0xa, !P2 ;  /* 0x0000000a2300780c */ /* 0x000fe400057c1670 */
[----:B------:R-:W-:Y:S01]  /*c430*/  F2FP.SATFINITE.E4M3.F32.PACK_AB_MERGE_C R223, RZ, R223, RZ ;  /* 0x000000dfffdf723e */ /* 0x000fe200048070ff */
[----:B------:R-:W-:Y:S01]  /*c440*/  FMUL R219, R219, UR20 ;  /* 0x00000014dbdb7c20 */ /* 0x000fe20008400000 */
[----:B------:R-:W-:Y:S01]  /*c450*/  F2FP.SATFINITE.E4M3.F32.PACK_AB_MERGE_C R33, RZ, R222, RZ ;  /* 0x000000deff21723e */ /* 0x000fe200048070ff */
[----:B------:R-:W-:Y:S01]  /*c460*/  FMUL R220, R220, UR20 ;  /* 0x00000014dcdc7c20 */ /* 0x000fe20008400000 */
[----:B------:R-:W-:Y:S01]  /*c470*/  F2FP.SATFINITE.E4M3.F32.PACK_AB_MERGE_C R221, RZ, R221, RZ ;  /* 0x000000ddffdd723e */ /* 0x000fe200048070ff */
[----:B------:R-:W-:Y:S01]  /*c480*/  @!P4 STG.E.U8 desc[UR16][R26.64+0x1], R223 ;  /* 0x000001df1a00c986 */ /* 0x000fe2000c101110 */
[----:B------:R-:W-:-:S03]  /*c490*/  ISETP.LT.OR P4, PT, R35, 0x9, !P1 ;  /* 0x000000092300780c */ /* 0x000fc60004f81670 */
[----:B------:R3:W-:Y:S01]  /*c4a0*/  @!P5 STG.E.U8 desc[UR16][R24.64+0x8], R33 ;  /* 0x000008211800d986 */ /* 0x0007e2000c101110 */
[----:B------:R-:W-:-:S03]  /*c4b0*/  ISETP.LT.OR P5, PT, R35, 0xa, !P1 ;  /* 0x0000000a2300780c */ /* 0x000fc60004fa1670 */
[----:B------:R-:W-:Y:S01]  /*c4c0*/  @!P6 STG.E.U8 desc[UR16][R24.64+0x9], R221 ;  /* 0x000009dd1800e986 */ /* 0x000fe2000c101110 */
[----:B------:R-:W-:Y:S01]  /*c4d0*/  ISETP.LT.OR P6, PT, R35, 0x11, !P2 ;  /* 0x000000112300780c */ /* 0x000fe200057c1670 */
[----:B------:R-:W-:Y:S01]  /*c4e0*/  FMUL R218, R218, UR20 ;  /* 0x00000014dada7c20 */ /* 0x000fe20008400000 */
[----:B------:R-:W-:Y:S01]  /*c4f0*/  F2FP.SATFINITE.E4M3.F32.PACK_AB_MERGE_C R219, RZ, R219, RZ ;  /* 0x000000dbffdb723e */ /* 0x000fe200048070ff */
[----:B------:R-:W-:Y:S01]  /*c500*/  FMUL R217, R217, UR20 ;  /* 0x00000014d9d97c20 */ /* 0x000fe20008400000 */
[----:B0-----:R-:W-:Y:S01]  /*c510*/  F2FP.SATFINITE.E4M3.F32.PACK_AB_MERGE_C R29, RZ, R220, RZ ;  /* 0x000000dcff1d723e */ /* 0x001fe200048070ff */
[----:B------:R-:W-:Y:S01]  /*c520*/  FMUL R216, R216, UR20 ;  /* 0x00000014d8d87c20 */ /* 0x000fe20008400000 */
[----:B-1----:R-:W-:Y:S01]  /*c530*/  F2FP.SATFINITE.E4M3.F32.PACK_AB_MERGE_C R31, RZ, R218, RZ ;  /* 0x000000daff1f723e */ /* 0x002fe200048070ff */
[----:B------:R-:W-:Y:S01]  /*c540*/  FMUL R215, R215, UR20 ;  /* 0x00000014d7d77c20 */ /* 0x000fe20008400000 */
[----:B------:R-:W-:Y:S01]  /*c550*/  FMUL R213, R213, UR20 ;  /* 0x00000014d5d57c20 */ /* 0x000fe20008400000 */
[----:B------:R-:W-:Y:S01]  /*c560*/  @!P5 STG.E.U8 desc[UR16][R26.64+0x9], R219 ;  /* 0x000009db1a00d986 */ /* 0x000fe2000c101110 */
[----:B------:R-:W-:-:S03]  /*c570*/  ISETP.LT.OR P5, PT, R35, 0x12, !P2 ;  /* 0x000000122300780c */ /* 0x000fc600057a1670 */
[----:B------:R0:W-:Y:S01]  /*c580*/  @!P4 STG.E.U8 desc[UR16][R26.64+0x8], R29 ;  /* 0x0000081d1a00c986 */ /* 0x0001e2000c101110 */
[----:B------:R-:W-:-:S03]  /*c590*/  ISETP.LT.OR P4, PT, R35, 0x11, !P1 ;  /* 0x000000112300780c */ /* 0x000fc60004f81670 */
[----:B------:R1:W-:Y:S01]  /*c5a0*/  @!P6 STG.E.U8 desc[UR16][R24.64+0x10], R31 ;  /* 0x0000101f1800e986 */ /* 0x0003e2000c101110 */
[C---:B------:R-:W-:Y:S02]  /*c5b0*/  ISETP.LT.OR P6, PT, R35.reuse, 0x12, !P1 ;  /* 0x000000122300780c */ /* 0x040fe40004fc1670 */
[----:B------:R-:W-:Y:S01]  /*c5c0*/  F2FP.SATFINITE.E4M3.F32.PACK_AB_MERGE_C R217, RZ, R217, RZ ;  /* 0x000000d9ffd9723e */ /* 0x000fe200048070ff */
[----:B------:R-:W-:Y:S01]  /*c5d0*/  FMUL R214, R214, UR20 ;  /* 0x00000014d6d67c20 */ /* 0x000fe20008400000 */
[----:B---3--:R-:W-:Y:S01]  /*c5e0*/  F2FP.SATFINITE.E4M3.F32.PACK_AB_MERGE_C R33, RZ, R216, RZ ;  /* 0x000000d8ff21723e */ /* 0x008fe200048070ff */
[----:B------:R-:W-:Y:S01]  /*c5f0*/  FMUL R212, R212, UR20 ;  /* 0x00000014d4d47c20 */ /* 0x000fe20008400000 */
[----:B------:R-:W-:Y:S01]  /*c600*/  F2FP.SATFINITE.E4M3.F32.PACK_AB_MERGE_C R215, RZ, R215, RZ ;  /* 0x000000d7ffd7723e */ /* 0x000fe200048070ff */
[----:B------:R-:W-:Y:S01]  /*c610*/  @!P5 STG.E.U8 desc[UR16][R24.64+0x11], R217 ;  /* 0x000011d91800d986 */ /* 0x000fe2000c101110 */
[----:B------:R-:W-:-:S03]  /*c620*/  ISETP.LT.OR P5, PT, R35, 0x1a, !P2 ;  /* 0x0000001a2300780c */ /* 0x000fc600057a1670 */
[----:B------:R3:W-:Y:S01]  /*c630*/  @!P4 STG.E.U8 desc[UR16][R26.64+0x10], R33 ;  /* 0x000010211a00c986 */ /* 0x0007e2000c101110 */
[----:B------:R-:W-:-:S03]  /*c640*/  ISETP.LT.OR P4, PT, R35, 0x19, !P2 ;  /* 0x000000192300780c */ /* 0x000fc60005781670 */
[----:B------:R-:W-:Y:S01]  /*c650*/  @!P6 STG.E.U8 desc[UR16][R26.64+0x11], R215 ;  /* 0x000011d71a00e986 */ /* 0x000fe2000c101110 */
[----:B------:R-:W-:Y:S02]  /*c660*/  ISETP.LT.OR P6, PT, R35, 0x19, !P1 ;  /* 0x000000192300780c */ /* 0x000fe40004fc1670 */
[----:B------:R-:W-:Y:S01]  /*c670*/  F2FP.SATFINITE.E4M3.F32.PACK_AB_MERGE_C R213, RZ, R213, RZ ;  /* 0x000000d5ffd5723e */ /* 0x000fe200048070ff */
[----:B------:R-:W-:Y:S01]  /*c680*/  FMUL R211, R211, UR20 ;  /* 0x00000014d3d37c20 */ /* 0x000fe20008400000 */
[----:B0-----:R-:W-:Y:S01]  /*c690*/  F2FP.SATFINITE.E4M3.F32.PACK_AB_MERGE_C R29, RZ, R214, RZ ;  /* 0x000000d6ff1d723e */ /* 0x001fe200048070ff */
[----:B------:R-:W-:Y:S01]  /*c6a0*/  FMUL R210, R210, UR20 ;  /* 0x00000014d2d27c20 */ /* 0x000fe20008400000 */
[----:B-1----:R-:W-:Y:S01]  /*c6b0*/  F2FP.SATFINITE.E4M3.F32.PACK_AB_MERGE_C R31, RZ, R212, RZ ;  /* 0x000000d4ff1f723e */ /* 0x002fe200048070ff */
[----:B------:R-:W-:Y:S01]  /*c6c0*/  @!P5 STG.E.U8 desc[UR16][R24.64+0x19], R213 ;  /* 0x000019d51800d986 */ /* 0x000fe2000c101110 */
[----:B------:R-:W-:-:S03]  /*c6d0*/  ISETP.LT.OR P5, PT, R35, 0x1a, !P1 ;  /* 0x0000001a2300780c */ /* 0x000fc60004fa1670 */
[----:B------:R0:W-:Y:S01]  /*c6e0*/  @!P4 STG.E.U8 desc[UR16][R24.64+0x18], R29 ;  /* 0x0000181d1800c986 */ /* 0x0001e2000c101110 */
[----:B------:R-:W-:-:S03]  /*c6f0*/  ISETP.LT.OR P4, PT, R35, 0x21, !P2 ;  /* 0x000000212300780c */ /* 0x000fc60005781670 */
[----:B------:R1:W-:Y:S01]  /*c700*/  @!P6 STG.E.U8 desc[UR16][R26.64+0x18], R31 ;  /* 0x0000181f1a00e986 */ /* 0x0003e2000c101110 */
[----:B------:R-:W-:Y:S01]  /*c710*/  ISETP.LT.OR P6, PT, R35, 0x22, !P2 ;  /* 0x000000222300780c */ /* 0x000fe200057c1670 */
[----:B------:R-:W-:Y:S01]  /*c720*/  FMUL R209, R209, UR20 ;  /* 0x00000014d1d17c20 */ /* 0x000fe20008400000 */
        /* <DEDUP_REMOVED lines=49> */
[----:B------:R-:W4:Y:S01]  /*ca40*/  LDL.LU R226, [R1+0x10] ;  /* 0x0000100001e27983 */ /* 0x000f220000300800 */
[----:B---3--:R-:W-:Y:S02]  /*ca50*/  F2FP.SATFINITE.E4M3.F32.PACK_AB_MERGE_C R33, RZ, R198, RZ ;  /* 0x000000c6ff21723e */ /* 0x008fe400048070ff */
[----:B------:R-:W-:Y:S01]  /*ca60*/  F2FP.SATFINITE.E4M3.F32.PACK_AB_MERGE_C R197, RZ, R197, RZ ;  /* 0x000000c5ffc5723e */ /* 0x000fe200048070ff */
[----:B------:R-:W-:Y:S01]  /*ca70*/  @!P5 STG.E.U8 desc[UR16][R26.64+0x31], R199 ;  /* 0x000031c71a00d986 */ /* 0x000fe2000c101110 */
[----:B------:R-:W-:-:S03]  /*ca80*/  ISETP.LT.OR P5, PT, R35, 0x3a, !P1 ;  /* 0x0000003a2300780c */ /* 0x000fc60004fa1670 */
[----:B------:R-:W3:Y:S01]  /*ca90*/  LDL.LU R224, [R1+0xc] ;  /* 0x00000c0001e07983 */ /* 0x000ee20000300800 */
[----:B------:R-:W-:-:S03]  /*caa0*/  FMUL R195, R195, UR20 ;  /* 0x00000014c3c37c20 */ /* 0x000fc60008400000 */
[----:B------:R1:W-:Y:S01]  /*cab0*/  @!P4 STG.E.U8 desc[UR16][R24.64+0x38], R33 ;  /* 0x000038211800c986 */ /* 0x0003e2000c101110 */
[----:B------:R-:W-:-:S03]  /*cac0*/  ISETP.LT.OR P4, PT, R35, 0x39, !P1 ;  /* 0x000000392300780c */ /* 0x000fc60004f81670 */
[----:B------:R-:W2:Y:S01]  /*cad0*/  LDL.LU R225, [R1+0x8] ;  /* 0x0000080001e17983 */ /* 0x000ea20000300800 */
[----:B------:R-:W-:-:S03]  /*cae0*/  FMUL R196, R196, UR20 ;  /* 0x00000014c4c47c20 */ /* 0x000fc60008400000 */
[----:B------:R-:W-:Y:S01]  /*caf0*/  @!P6 STG.E.U8 desc[UR16][R24.64+0x39], R197 ;  /* 0x000039c51800e986 */ /* 0x000fe2000c101110 */
[----:B------:R-:W-:-:S03]  /*cb00*/  ISETP.LT.OR P6, PT, R35, 0x41, !P2 ;  /* 0x000000412300780c */ /* 0x000fc600057c1670 */
[----:B------:R-:W4:Y:S01]  /*cb10*/  LDL.LU R222, [R1] ;  /* 0x0000000001de7983 */ /* 0x000f220000300800 */
[----:B------:R-:W-:-:S03]  /*cb20*/  FMUL R194, R194, UR20 ;  /* 0x00000014c2c27c20 */ /* 0x000fc60008400000 */
[----:B------:R-:W3:Y:S04]  /*cb30*/  LDL.LU R223, [R1+0x18] ;  /* 0x0000180001df7983 */ /* 0x000ee80000300800 */
[----:B------:R-:W3:Y:S01]  /*cb40*/  LDL.LU R221, [R1+0x4] ;  /* 0x0000040001dd7983 */ /* 0x000ee20000300800 */
[----:B------:R-:W-:Y:S01]  /*cb50*/  F2FP.SATFINITE.E4M3.F32.PACK_AB_MERGE_C R195, RZ, R195, RZ ;  /* 0x000000c3ffc3723e */ /* 0x000fe200048070ff */
[----:B------:R-:W-:Y:S01]  /*cb60*/  FMUL R193, R193, UR20 ;  /* 0x00000014c1c17c20 */ /* 0x000fe20008400000 */
[----:B0-----:R-:W-:Y:S01]  /*cb70*/  F2FP.SATFINITE.E4M3.F32.PACK_AB_MERGE_C R29, RZ, R196, RZ ;  /* 0x000000c4ff1d723e */ /* 0x001fe200048070ff */
[----:B------:R-:W-:Y:S01]  /*cb80*/  FMUL R192, R192, UR20 ;  /* 0x00000014c0c07c20 */ /* 0x000fe20008400000 */
[----:B-1----:R-:W-:Y:S01]  /*cb90*/  F2FP.SATFINITE.E4M3.F32.PACK_AB_MERGE_C R31, RZ, R194, RZ ;  /* 0x000000c2ff1f723e */ /* 0x002fe200048070ff */
[----:B------:R-:W-:Y:S01]  /*cba0*/  @!P5 STG.E.U8 desc[UR16][R26.64+0x39], R195 ;  /* 0x000039c31a00d986 */ /* 0x000fe2000c101110 */
[----:B------:R-:W-:Y:S01]  /*cbb0*/  ISETP.LT.OR P5, PT, R35, 0x42, !P2 ;  /* 0x000000422300780c */ /* 0x000fe200057a1670 */
[----:B------:R-:W-:Y:S01]  /*cbc0*/  FMUL R191, R191, UR20 ;  /* 0x00000014bfbf7c20 */ /* 0x000fe20008400000 */
[----:B------:R-:W-:Y:S01]  /*cbd0*/  F2FP.SATFINITE.E4M3.F32.PACK_AB_MERGE_C R193, RZ, R193, RZ ;  /* 0x000000c1ffc1723e */ /* 0x000fe200048070ff */
[----:B------:R0:W-:Y:S01]  /*cbe0*/  @!P4 STG.E.U8 desc[UR16][R26.64+0x38], R29 ;  /* 0x0000381d1a00c986 */ /* 0x0001e2000c101110 */
[----:B------:R-:W-:Y:S01]  /*cbf0*/  ISETP.LT.OR P4, PT, R35, 0x41, !P1 ;  /* 0x000000412300780c */ /* 0x000fe20004f81670 */
[----:B------:R-:W-:Y:S01]  /*cc00*/  FMUL R189, R189, UR20 ;  /* 0x00000014bdbd7c20 */ /* 0x000fe20008400000 */
[----:B------:R-:W-:Y:S01]  /*cc10*/  F2FP.SATFINITE.E4M3.F32.PACK_AB_MERGE_C R33, RZ, R192, RZ ;  /* 0x000000c0ff21723e */ /* 0x000fe200048070ff */
[----:B------:R1:W-:Y:S01]  /*cc20*/  @!P6 STG.E.U8 desc[UR16][R24.64+0x40], R31 ;  /* 0x0000401f1800e986 */ /* 0x0003e2000c101110 */
[C---:B------:R-:W-:Y:S01]  /*cc30*/  ISETP.LT.OR P6, PT, R35.reuse, 0x42, !P1 ;  /* 0x000000422300780c */ /* 0x040fe20004fc1670 */
[----:B------:R-:W-:Y:S01]  /*cc40*/  FMUL R190, R190, UR20 ;  /* 0x00000014bebe7c20 */ /* 0x000fe20008400000 */
[----:B------:R-:W-:Y:S01]  /*cc50*/  F2FP.SATFINITE.E4M3.F32.PACK_AB_MERGE_C R191, RZ, R191, RZ ;  /* 0x000000bfffbf723e */ /* 0x000fe200048070ff */
[----:B------:R-:W-:Y:S01]  /*cc60*/  FMUL R188, R188, UR20 ;  /* 0x00000014bcbc7c20 */ /* 0x000fe20008400000 */
[----:B------:R-:W-:Y:S01]  /*cc70*/  F2FP.SATFINITE.E4M3.F32.PACK_AB_MERGE_C R189, RZ, R189, RZ ;  /* 0x000000bdffbd723e */ /* 0x000fe200048070ff */
[----:B------:R-:W-:Y:S01]  /*cc80*/  @!P5 STG.E.U8 desc[UR16][R24.64+0x41], R193 ;  /* 0x000041c11800d986 */ /* 0x000fe2000c101110 */
[----:B------:R-:W-:Y:S01]  /*cc90*/  ISETP.LT.OR P5, PT, R35, 0x4a, !P2 ;  /* 0x0000004a2300780c */ /* 0x000fe200057a1670 */
[----:B------:R-:W-:Y:S01]  /*cca0*/  FMUL R187, R187, UR20 ;  /* 0x00000014bbbb7c20 */ /* 0x000fe20008400000 */
[----:B0-----:R-:W-:Y:S01]  /*ccb0*/  F2FP.SATFINITE.E4M3.F32.PACK_AB_MERGE_C R29, RZ, R190, RZ ;  /* 0x000000beff1d723e */ /* 0x001fe200048070ff */
[----:B------:R0:W-:Y:S01]  /*ccc0*/  @!P4 STG.E.U8 desc[UR16][R26.64+0x40], R33 ;  /* 0x000040211a00c986 */ /* 0x0001e2000c101110 */
[C---:B------:R-:W-:Y:S01]  /*ccd0*/  ISETP.LT.OR P4, PT, R35.reuse, 0x49, !P2 ;  /* 0x000000492300780c */ /* 0x040fe20005781670 */
[----:B------:R-:W-:Y:S01]  /*cce0*/  FMUL R186, R186, UR20 ;  /* 0x00000014baba7c20 */ /* 0x000fe20008400000 */
[----:B-1----:R-:W-:Y:S01]  /*ccf0*/  F2FP.SATFINITE.E4M3.F32.PACK_AB_MERGE_C R31, RZ, R188, RZ ;  /* 0x000000bcff1f723e */ /* 0x002fe200048070ff */
[----:B------:R-:W-:Y:S01]  /*cd00*/  @!P6 STG.E.U8 desc[UR16][R26.64+0x41], R191 ;  /* 0x000041bf1a00e986 */ /* 0x000fe2000c101110 */
[----:B------:R-:W-:Y:S01]  /*cd10*/  ISETP.LT.OR P6, PT, R35, 0x49, !P1 ;  /* 0x000000492300780c */ /* 0x000fe20004fc1670 */
[----:B------:R-:W-:Y:S01]  /*cd20*/  FMUL R185, R185, UR20 ;  /* 0x00000014b9b97c20 */ /* 0x000fe20008400000 */
[----:B------:R-:W-:Y:S01]  /*cd30*/  F2FP.SATFINITE.E4M3.F32.PACK_AB_MERGE_C R187, RZ, R187, RZ ;  /* 0x000000bbffbb723e */ /* 0x000fe200048070ff */
[----:B------:R-:W-:Y:S01]  /*cd40*/  FMUL R183, R183, UR20 ;  /* 0x00000014b7b77c20 */ /* 0x000fe20008400000 */
[----:B------:R-:W-:Y:S01]  /*cd50*/  FMUL R184, R184, UR20 ;  /* 0x00000014b8b87c20 */ /* 0x000fe20008400000 */
[----:B------:R-:W-:Y:S01]  /*cd60*/  @!P5 STG.E.U8 desc[UR16][R24.64+0x49], R189 ;  /* 0x000049bd1800d986 */ /* 0x000fe2000c101110 */
[C---:B------:R-:W-:Y:S01]  /*cd70*/  ISETP.LT.OR P5, PT, R35.reuse, 0x4a, !P1 ;  /* 0x0000004a2300780c */ /* 0x040fe20004fa1670 */
[----:B------:R-:W-:Y:S01]  /*cd80*/  FMUL R182, R182, UR20 ;  /* 0x00000014b6b67c20 */ /* 0x000fe20008400000 */
[----:B0-----:R-:W-:Y:S01]  /*cd90*/  F2FP.SATFINITE.E4M3.F32.PACK_AB_MERGE_C R33, RZ, R186, RZ ;  /* 0x000000baff21723e */ /* 0x001fe200048070ff */
[----:B------:R0:W-:Y:S01]  /*cda0*/  @!P4 STG.E.U8 desc[UR16][R24.64+0x48], R29 ;  /* 0x0000481d1800c986 */ /* 0x0001e2000c101110 */
[----:B------:R-:W-:Y:S01]  /*cdb0*/  ISETP.LT.OR P4, PT, R35, 0x51, !P2 ;  /* 0x000000512300780c */ /* 0x000fe20005781670 */
[----:B------:R-:W-:Y:S01]  /*cdc0*/  FMUL R181, R181, UR20 ;  /* 0x00000014b5b57c20 */ /* 0x000fe20008400000 */
[----:B------:R-:W-:Y:S01]  /*cdd0*/  F2FP.SATFINITE.E4M3.F32.PACK_AB_MERGE_C R185, RZ, R185, RZ ;  /* 0x000000b9ffb9723e */ /* 0x000fe200048070ff */
[----:B------:R1:W-:Y:S01]  /*cde0*/  @!P6 STG.E.U8 desc[UR16][R26.64+0x48], R31 ;  /* 0x0000481f1a00e986 */ /* 0x0003e2000c101110 */
[----:B------:R-:W-:Y:S01]  /*cdf0*/  ISETP.LT.OR P6, PT, R35, 0x52, !P2 ;  /* 0x000000522300780c */ /* 0x000fe200057c1670 */
        /* <DEDUP_REMOVED lines=17> */
[----:B------:R-:W-:Y:S01]  /*cf10*/  F2FP.SATFINITE.E4M3.F32.PACK_AB_MERGE_C R177, RZ, R177, RZ ;  /* 0x000000b1ffb1723e */ /* 0x000fe200048070ff */
        /* <DEDUP_REMOVED lines=13> */
[----:B------:R-:W-:Y:S01]  /*cff0*/  FMUL R170, R170, UR20 ;  /* 0x00000014aaaa7c20 */ /* 0x000fe20008400000 */
        /* <DEDUP_REMOVED lines=19> */
[C---:B------:R-:W-:Y:S01]  /*d130*/  ISETP.LT.OR P4, PT, R35.reuse, 0x69, !P2 ;  /* 0x000000692300780c */ /* 0x040fe20005781670 */
        /* <DEDUP_REMOVED lines=69> */
[----:B------:R-:W-:Y:S01]  /*d590*/  ISETP.LT.OR P4, PT, R35, 0x81, !P1 ;  /* 0x000000812300780c */ /* 0x000fe20004f81670 */
[----:B------:R-:W-:Y:S01]  /*d5a0*/  FMUL R13, R13, UR20 ;  /* 0x000000140d0d7c20 */ /* 0x000fe20008400000 */
[----:B-1----:R-:W-:Y:S01]  /*d5b0*/  F2FP.SATFINITE.E4M3.F32.PACK_AB_MERGE_C R31, RZ, R158, RZ ;  /* 0x0000009eff1f723e */ /* 0x002fe200048070ff */
[----:B------:R-:W-:Y:S01]  /*d5c0*/  @!P6 STG.E.U8 desc[UR16][R24.64+0x81], R161 ;  /* 0x000081a11800e986 */ /* 0x000fe2000c101110 */
        /* <DEDUP_REMOVED lines=35> */
[----:B-----5:R-:W-:Y:S01]  /*d800*/  FMUL R0, R0, UR20 ;  /* 0x0000001400007c20 */ /* 0x020fe20008400000 */
[----:B0-----:R-:W-:Y:S01]  /*d810*/  F2FP.SATFINITE.E4M3.F32.PACK_AB_MERGE_C R33, RZ, R22, RZ ;  /* 0x00000016ff21723e */ /* 0x001fe200048070ff */
[----:B------:R0:W-:Y:S01]  /*d820*/  @!P4 STG.E.U8 desc[UR16][R24.64+0x90], R29 ;  /* 0x0000901d1800c986 */ /* 0x0001e2000c101110 */
[C---:B------:R-:W-:Y:S01]  /*d830*/  ISETP.LT.OR P4, PT, R35.reuse, 0x99, !P2 ;  /* 0x000000992300780c */ /* 0x040fe20005781670 */
[----:B------:R-:W-:Y:S01]  /*d840*/  FMUL R2, R2, UR20 ;  /* 0x0000001402027c20 */ /* 0x000fe20008400000 */
[----:B------:R-:W-:Y:S01]  /*d850*/  F2FP.SATFINITE.E4M3.F32.PACK_AB_MERGE_C R5, RZ, R5, RZ ;  /* 0x00000005ff05723e */ /* 0x000fe200048070ff */
[----:B------:R-:W-:Y:S01]  /*d860*/  @!P6 STG.E.U8 desc[UR16][R26.64+0x90], R31 ;  /* 0x0000901f1a00e986 */ /* 0x000fe2000c101110 */
[----:B------:R-:W-:-:S05]  /*d870*/  ISETP.LT.OR P6, PT, R35, 0x9a, !P2 ;  /* 0x0000009a2300780c */ /* 0x000fca00057c1670 */
[----:B------:R1:W-:Y:S01]  /*d880*/  @!P5 STG.E.U8 desc[UR16][R26.64+0x91], R23 ;  /* 0x000091171a00d986 */ /* 0x0003e2000c101110 */
[C---:B------:R-:W-:Y:S02]  /*d890*/  ISETP.LT.OR P5, PT, R35.reuse, 0x9a, !P1 ;  /* 0x0000009a2300780c */ /* 0x040fe40004fa1670 */
[----:B0-----:R-:W-:Y:S01]  /*d8a0*/  F2FP.SATFINITE.E4M3.F32.PACK_AB_MERGE_C R29, RZ, R20, RZ ;  /* 0x00000014ff1d723e */ /* 0x001fe200048070ff */
[----:B------:R-:W-:Y:S01]  /*d8b0*/  @!P4 STG.E.U8 desc[UR16][R24.64+0x98], R33 ;  /* 0x000098211800c986 */ /* 0x000fe2000c101110 */
[----:B------:R-:W-:-:S03]  /*d8c0*/  ISETP.LT.OR P4, PT, R35, 0x99, !P1 ;  /* 0x000000992300780c */ /* 0x000fc60004f81670 */
[----:B------:R0:W-:Y:S01]  /*d8d0*/  @!P6 STG.E.U8 desc[UR16][R24.64+0x99], R21 ;  /* 0x000099151800e986 */ /* 0x0001e2000c101110 */
[----:B------:R-:W-:Y:S02]  /*d8e0*/  ISETP.LT.OR P6, PT, R35, 0xa1, !P2 ;  /* 0x000000a12300780c */ /* 0x000fe400057c1670 */
[----:B-1----:R-:W-:-:S03]  /*d8f0*/  F2FP.SATFINITE.E4M3.F32.PACK_AB_MERGE_C R23, RZ, R18, RZ ;  /* 0x00000012ff17723e */ /* 0x002fc600048070ff */
[----:B------:R1:W-:Y:S01]  /*d900*/  @!P5 STG.E.U8 desc[UR16][R26.64+0x99], R19 ;  /* 0x000099131a00d986 */ /* 0x0003e2000c101110 */
[----:B------:R-:W-:-:S03]  /*d910*/  ISETP.LT.OR P5, PT, R35, 0xa2, !P2 ;  /* 0x000000a22300780c */ /* 0x000fc600057a1670 */
[----:B------:R-:W-:Y:S01]  /*d920*/  @!P4 STG.E.U8 desc[UR16][R26.64+0x98], R29 ;  /* 0x0000981d1a00c986 */ /* 0x000fe2000c101110 */
[C---:B------:R-:W-:Y:S02]  /*d930*/  ISETP.LT.OR P4, PT, R35.reuse, 0xa1, !P1 ;  /* 0x000000a12300780c */ /* 0x040fe40004f81670 */
[----:B0-----:R-:W-:Y:S01]  /*d940*/  F2FP.SATFINITE.E4M3.F32.PACK_AB_MERGE_C R21, RZ, R16, RZ ;  /* 0x00000010ff15723e */ /* 0x001fe200048070ff */
[----:B------:R-:W-:Y:S01]  /*d950*/  @!P6 STG.E.U8 desc[UR16][R24.64+0xa0], R23 ;  /* 0x0000a0171800e986 */ /* 0x000fe2000c101110 */
[----:B------:R-:W-:Y:S02]  /*d960*/  ISETP.LT.OR P6, PT, R35, 0xa2, !P1 ;  /* 0x000000a22300780c */ /* 0x000fe40004fc1670 */
[----:B-1----:R-:W-:-:S03]  /*d970*/  F2FP.SATFINITE.E4M3.F32.PACK_AB_MERGE_C R19, RZ, R14, RZ ;  /* 0x0000000eff13723e */ /* 0x002fc600048070ff */
[----:B------:R0:W-:Y:S01]  /*d980*/  @!P5 STG.E.U8 desc[UR16][R24.64+0xa1], R17 ;  /* 0x0000a1111800d986 */ /* 0x0001e2000c101110 */
[----:B------:R-:W-:-:S03]  /*d990*/  ISETP.LT.OR P5, PT, R35, 0xaa, !P2 ;  /* 0x000000aa2300780c */ /* 0x000fc600057a1670 */
[----:B------:R-:W-:Y:S01]  /*d9a0*/  @!P4 STG.E.U8 desc[UR16][R26.64+0xa0], R21 ;  /* 0x0000a0151a00c986 */ /* 0x000fe2000c101110 */
[----:B------:R-:W-:-:S03]  /*d9b0*/  ISETP.LT.OR P4, PT, R35, 0xa9, !P2 ;  /* 0x000000a92300780c */ /* 0x000fc60005781670 */
[----:B------:R1:W-:Y:S01]  /*d9c0*/  @!P6 STG.E.U8 desc[UR16][R26.64+0xa1], R15 ;  /* 0x0000a10f1a00e986 */ /* 0x0003e2000c101110 */
[----:B------:R-:W-:Y:S02]  /*d9d0*/  ISETP.LT.OR P6, PT, R35, 0xa9, !P1 ;  /* 0x000000a92300780c */ /* 0x000fe40004fc1670 */
[----:B0-----:R-:W-:-:S03]  /*d9e0*/  F2FP.SATFINITE.E4M3.F32.PACK_AB_MERGE_C R17, RZ, R12, RZ ;  /* 0x0000000cff11723e */ /* 0x001fc600048070ff */
[----:B------:R0:W-:Y:S01]  /*d9f0*/  @!P5 STG.E.U8 desc[UR16][R24.64+0xa9], R13 ;  /* 0x0000a90d1800d986 */ /* 0x0001e2000c101110 */
[----:B------:R-:W-:-:S03]  /*da00*/  ISETP.LT.OR P5, PT, R35, 0xaa, !P1 ;  /* 0x000000aa2300780c */ /* 0x000fc60004fa1670 */
[----:B------:R-:W-:Y:S01]  /*da10*/  @!P4 STG.E.U8 desc[UR16][R24.64+0xa8], R19 ;  /* 0x0000a8131800c986 */ /* 0x000fe2000c101110 */
[C---:B------:R-:W-:Y:S02]  /*da20*/  ISETP.LT.OR P4, PT, R35.reuse, 0xb1, !P2 ;  /* 0x000000b12300780c */ /* 0x040fe40005781670 */
[----:B-1----:R-:W-:Y:S01]  /*da30*/  F2FP.SATFINITE.E4M3.F32.PACK_AB_MERGE_C R15, RZ, R10, RZ ;  /* 0x0000000aff0f723e */ /* 0x002fe200048070ff */
[----:B------:R-:W-:Y:S01]  /*da40*/  @!P6 STG.E.U8 desc[UR16][R26.64+0xa8], R17 ;  /* 0x0000a8111a00e986 */ /* 0x000fe2000c101110 */
[----:B------:R-:W-:Y:S02]  /*da50*/  ISETP.LT.OR P6, PT, R35, 0xb2, !P2 ;  /* 0x000000b22300780c */ /* 0x000fe400057c1670 */
[----:B0-----:R-:W-:-:S03]  /*da60*/  F2FP.SATFINITE.E4M3.F32.PACK_AB_MERGE_C R13, RZ, R8, RZ ;  /* 0x00000008ff0d723e */ /* 0x001fc600048070ff */
        /* <DEDUP_REMOVED lines=9> */
[----:B------:R4:W-:Y:S01]  /*db00*/  @!P4 STG.E.U8 desc[UR16][R26.64+0xb0], R13 ;  /* 0x0000b00d1a00c986 */ /* 0x0009e2000c101110 */
[C---:B------:R-:W-:Y:S02]  /*db10*/  ISETP.LT.OR P4, PT, R35.reuse, 0xb9, !P1 ;  /* 0x000000b92300780c */ /* 0x040fe40004f81670 */
[----:B-1----:R-:W-:Y:S01]  /*db20*/  F2FP.SATFINITE.E4M3.F32.PACK_AB_MERGE_C R9, RZ, R4, RZ ;  /* 0x00000004ff09723e */ /* 0x002fe200048070ff */
[----:B------:R1:W-:Y:S01]  /*db30*/  @!P6 STG.E.U8 desc[UR16][R24.64+0xb8], R11 ;  /* 0x0000b80b1800e986 */ /* 0x0003e2000c101110 */
[----:B------:R-:W-:Y:S02]  /*db40*/  ISETP.LT.OR P6, PT, R35, 0xba, !P1 ;  /* 0x000000ba2300780c */ /* 0x000fe40004fc1670 */
[----:B0-----:R-:W-:Y:S01]  /*db50*/  F2FP.SATFINITE.E4M3.F32.PACK_AB_MERGE_C R7, RZ, R2, RZ ;  /* 0x00000002ff07723e */ /* 0x001fe200048070ff */
[----:B--2---:R-:W-:Y:S02]  /*db60*/  FMUL R2, R225, UR20 ;  /* 0x00000014e1027c20 */ /* 0x004fe40008400000 */
[----:B------:R0:W-:Y:S01]  /*db70*/  @!P5 STG.E.U8 desc[UR16][R24.64+0xb9], R5 ;  /* 0x0000b9051800d986 */ /* 0x0001e2000c101110 */
[----:B------:R-:W-:-:S02]  /*db80*/  ISETP.LT.OR P5, PT, R35, 0xc2, !P2 ;  /* 0x000000c22300780c */ /* 0x000fc400057a1670 */
[----:B----4-:R-:W-:Y:S01]  /*db90*/  F2FP.SATFINITE.E4M3.F32.PACK_AB_MERGE_C R13, RZ, R3, RZ ;  /* 0x00000003ff0d723e */ /* 0x010fe200048070ff */
[----:B------:R-:W-:Y:S01]  /*dba0*/  FMUL R3, R222, UR20 ;  /* 0x00000014de037c20 */ /* 0x000fe20008400000 */
[----:B------:R2:W-:Y:S01]  /*dbb0*/  @!P4 STG.E.U8 desc[UR16][R26.64+0xb8], R9 ;  /* 0x0000b8091a00c986 */ /* 0x0005e2000c101110 */
[----:B-1----:R-:W-:Y:S01]  /*dbc0*/  F2FP.SATFINITE.E4M3.F32.PACK_AB_MERGE_C R11, RZ, R0, RZ ;  /* 0x00000000ff0b723e */ /* 0x002fe200048070ff */
[----:B---3--:R-:W-:Y:S01]  /*dbd0*/  FMUL R0, R221, UR20 ;  /* 0x00000014dd007c20 */ /* 0x008fe20008400000 */
[----:B------:R-:W-:Y:S01]  /*dbe0*/  ISETP.LT.OR P4, PT, R35, 0xc1, !P2 ;  /* 0x000000c12300780c */ /* 0x000fe20005781670 */
[----:B------:R-:W3:Y:S04]  /*dbf0*/  LDL.LU R222, [R1+0x1c] ;  /* 0x00001c0001de7983 */ /* 0x000ee80000300800 */
[----:B------:R-:W4:Y:S01]  /*dc00*/  LDL.LU R220, [R1+0x20] ;  /* 0x0000200001dc7983 */ /* 0x000f220000300800 */
[----:B0-----:R-:W-:-:S03]  /*dc10*/  F2FP.SATFINITE.E4M3.F32.PACK_AB_MERGE_C R5, RZ, R3, RZ ;  /* 0x00000003ff05723e */ /* 0x001fc600048070ff */
[----:B------:R-:W4:Y:S01]  /*dc20*/  LDL.LU R225, [R1+0x24] ;  /* 0x0000240001e17983 */ /* 0x000f220000300800 */
[----:B------:R-:W-:Y:S01]  /*dc30*/  FMUL R3, R224, UR20 ;  /* 0x00000014e0037c20 */ /* 0x000fe20008400000 */
[----:B--2---:R-:W-:Y:S01]  /*dc40*/  F2FP.SATFINITE.E4M3.F32.PACK_AB_MERGE_C R9, RZ, R0, RZ ;  /* 0x00000000ff09723e */ /* 0x004fe200048070ff */
[----:B------:R-:W-:Y:S01]  /*dc50*/  FMUL R0, R226, UR20 ;  /* 0x00000014e2007c20 */ /* 0x000fe20008400000 */
[----:B------:R0:W-:Y:S01]  /*dc60*/  @!P6 STG.E.U8 desc[UR16][R26.64+0xb9], R13 ;  /* 0x0000b90d1a00e986 */ /* 0x0001e2000c101110 */
[----:B------:R-:W-:-:S03]  /*dc70*/  ISETP.LT.OR P6, PT, R35, 0xc1, !P1 ;  /* 0x000000c12300780c */ /* 0x000fc60004fc1670 */
[----:B------:R-:W2:Y:S04]  /*dc80*/  LDL.LU R224, [R1+0x28] ;  /* 0x0000280001e07983 */ /* 0x000ea80000300800 */
[----:B------:R-:W2:Y:S01]  /*dc90*/  LDL.LU R226, [R1+0x2c] ;  /* 0x00002c0001e27983 */ /* 0x000ea20000300800 */
[----:B0-----:R-:W-:Y:S01]  /*dca0*/  F2FP.SATFINITE.E4M3.F32.PACK_AB_MERGE_C R13, RZ, R2, RZ ;  /* 0x00000002ff0d723e */ /* 0x001fe200048070ff */
[----:B------:R-:W-:Y:S02]  /*dcb0*/  FMUL R2, R227, UR20 ;  /* 0x00000014e3027c20 */ /* 0x000fe40008400000 */
[----:B------:R-:W2:Y:S04]  /*dcc0*/  LDL.LU R227, [R1+0x30] ;  /* 0x0000300001e37983 */ /* 0x000ea80000300800 */
[----:B------:R-:W-:Y:S01]  /*dcd0*/  @!P5 STG.E.U8 desc[UR16][R24.64+0xc1], R11 ;  /* 0x0000c10b1800d986 */ /* 0x000fe2000c101110 */
[----:B------:R-:W-:-:S03]  /*dce0*/  ISETP.LT.OR P5, PT, R35, 0xc2, !P1 ;  /* 0x000000c22300780c */ /* 0x000fc60004fa1670 */
[----:B------:R0:W-:Y:S01]  /*dcf0*/  @!P4 STG.E.U8 desc[UR16][R24.64+0xc0], R7 ;  /* 0x0000c0071800c986 */ /* 0x0001e2000c101110 */
[----:B------:R-:W-:-:S03]  /*dd00*/  ISETP.LT.OR P4, PT, R35, 0xc9, !P2 ;  /* 0x000000c92300780c */ /* 0x000fc60005781670 */
[----:B------:R1:W-:Y:S01]  /*dd10*/  @!P6 STG.E.U8 desc[UR16][R26.64+0xc0], R5 ;  /* 0x0000c0051a00e986 */ /* 0x0003e2000c101110 */
[----:B------:R-:W-:-:S03]  /*dd20*/  ISETP.LT.OR P6, PT, R35, 0xca, !P2 ;  /* 0x000000ca2300780c */ /* 0x000fc600057c1670 */
[----:B------:R-:W2:Y:S04]  /*dd30*/  LDL.LU R221, [R1+0x34] ;  /* 0x0000340001dd7983 */ /* 0x000ea80000300800 */
[----:B------:R1:W-:Y:S01]  /*dd40*/  @!P5 STG.E.U8 desc[UR16][R26.64+0xc1], R9 ;  /* 0x0000c1091a00d986 */ /* 0x0003e2000c101110 */
[----:B0-----:R-:W-:Y:S01]  /*dd50*/  F2FP.SATFINITE.E4M3.F32.PACK_AB_MERGE_C R7, RZ, R3, RZ ;  /* 0x00000003ff07723e */ /* 0x001fe200048070ff */
[----:B------:R-:W-:Y:S02]  /*dd60*/  FMUL R3, R223, UR20 ;  /* 0x00000014df037c20 */ /* 0x000fe40008400000 */
[----:B------:R-:W-:Y:S01]  /*dd70*/  @!P4 STG.E.U8 desc[UR16][R24.64+0xc8], R13 ;  /* 0x0000c80d1800c986 */ /* 0x000fe2000c101110 */
[----:B------:R-:W-:-:S03]  /*dd80*/  ISETP.LT.OR P4, PT, R35, 0xc9, !P1 ;  /* 0x000000c92300780c */ /* 0x000fc60004f81670 */
[----:B------:R-:W2:Y:S01]  /*dd90*/  LDL.LU R223, [R1+0x38] ;  /* 0x0000380001df7983 */ /* 0x000ea20000300800 */
[----:B-1----:R-:W-:Y:S02]  /*dda0*/  F2FP.SATFINITE.E4M3.F32.PACK_AB_MERGE_C R5, RZ, R0, RZ ;  /* 0x00000000ff05723e */ /* 0x002fe400048070ff */
[----:B------:R-:W-:Y:S02]  /*ddb0*/  F2FP.SATFINITE.E4M3.F32.PACK_AB_MERGE_C R11, RZ, R2, RZ ;  /* 0x00000002ff0b723e */ /* 0x000fe400048070ff */
[----:B------:R-:W-:Y:S01]  /*ddc0*/  F2FP.SATFINITE.E4M3.F32.PACK_AB_MERGE_C R9, RZ, R3, RZ ;  /* 0x00000003ff09723e */ /* 0x000fe200048070ff */
[----:B------:R0:W-:Y:S04]  /*ddd0*/  @!P6 STG.E.U8 desc[UR16][R24.64+0xc9], R7 ;  /* 0x0000c9071800e986 */ /* 0x0001e8000c101110 */
[----:B------:R1:W-:Y:S01]  /*dde0*/  @!P4 STG.E.U8 desc[UR16][R26.64+0xc8], R5 ;  /* 0x0000c8051a00c986 */ /* 0x0003e2000c101110 */
[----:B---3--:R-:W-:-:S03]  /*ddf0*/  FMUL R0, R222, UR20 ;  /* 0x00000014de007c20 */ /* 0x008fc60008400000 */
[----:B------:R-:W3:Y:S01]  /*de00*/  LDL.LU R222, [R1+0x3c] ;  /* 0x00003c0001de7983 */ /* 0x000ee20000300800 */
[----:B----4-:R-:W-:Y:S01]  /*de10*/  FMUL R2, R220, UR20 ;  /* 0x00000014dc027c20 */ /* 0x010fe20008400000 */
[----:B0-----:R-:W-:Y:S01]  /*de20*/  F2FP.SATFINITE.E4M3.F32.PACK_AB_MERGE_C R7, RZ, R0, RZ ;  /* 0x00000000ff07723e */ /* 0x001fe200048070ff */
[----:B------:R-:W-:Y:S02]  /*de30*/  FMUL R3, R225, UR20 ;  /* 0x00000014e1037c20 */ /* 0x000fe40008400000 */
[----:B------:R-:W4:Y:S01]  /*de40*/  LDL.LU R225, [R1+0x40] ;  /* 0x0000400001e17983 */ /* 0x000f220000300800 */
[----:B------:R-:W-:Y:S02]  /*de50*/  F2FP.SATFINITE.E4M3.F32.PACK_AB_MERGE_C R13, RZ, R2, RZ ;  /* 0x00000002ff0d723e */ /* 0x000fe400048070ff */
[----:B-1----:R-:W-:Y:S01]  /*de60*/  F2FP.SATFINITE.E4M3.F32.PACK_AB_MERGE_C R5, RZ, R3, RZ ;  /* 0x00000003ff05723e */ /* 0x002fe200048070ff */
[----:B--2---:R-:W-:Y:S02]  /*de70*/  FMUL R0, R224, UR20 ;  /* 0x00000014e0007c20 */ /* 0x004fe40008400000 */
[----:B------:R-:W2:Y:S01]  /*de80*/  LDL.LU R224, [R1+0x44] ;  /* 0x0000440001e07983 */ /* 0x000ea20000300800 */
[----:B------:R-:W-:-:S03]  /*de90*/  FMUL R2, R226, UR20 ;  /* 0x00000014e2027c20 */ /* 0x000fc60008400000 */
[----:B------:R-:W2:Y:S01]  /*dea0*/  LDL.LU R226, [R1+0x48] ;  /* 0x0000480001e27983 */ /* 0x000ea20000300800 */
[----:B------:R-:W-:-:S03]  /*deb0*/  FMUL R3, R227, UR20 ;  /* 0x00000014e3037c20 */ /* 0x000fc60008400000 */
[----:B------:R-:W2:Y:S01]  /*dec0*/  LDL.LU R227, [R1+0x4c] ;  /* 0x00004c0001e37983 */ /* 0x000ea20000300800 */
[C---:B------:R-:W-:Y:S02]  /*ded0*/  ISETP.LT.OR P5, PT, R35.reuse, 0xca, !P1 ;  /* 0x000000ca2300780c */ /* 0x040fe40004fa1670 */
[C---:B------:R-:W-:Y:S01]  /*dee0*/  ISETP.LT.OR P6, PT, R35.reuse, 0xd1, !P2 ;  /* 0x000000d12300780c */ /* 0x040fe200057c1670 */
[----:B------:R-:W2:Y:S01]  /*def0*/  LDL.LU R219, [R1+0x50] ;  /* 0x0000500001db7983 */ /* 0x000ea20000300800 */
[----:B------:R-:W-:-:S03]  /*df00*/  ISETP.LT.OR P4, PT, R35, 0xd1, !P1 ;  /* 0x000000d12300780c */ /* 0x000fc60004f81670 */
[----:B------:R-:W2:Y:S04]  /*df10*/  LDL.LU R218, [R1+0x54] ;  /* 0x0000540001da7983 */ /* 0x000ea80000300800 */
[----:B------:R-:W2:Y:S04]  /*df20*/  LDL.LU R220, [R1+0x58] ;  /* 0x0000580001dc7983 */ /* 0x000ea80000300800 */
[----:B------:R0:W-:Y:S01]  /*df30*/  @!P5 STG.E.U8 desc[UR16][R26.64+0xc9], R11 ;  /* 0x0000c90b1a00d986 */ /* 0x0001e2000c101110 */
[----:B------:R-:W-:-:S03]  /*df40*/  ISETP.LT.OR P5, PT, R35, 0xd2, !P2 ;  /* 0x000000d22300780c */ /* 0x000fc600057a1670 */
[----:B------:R1:W-:Y:S01]  /*df50*/  @!P6 STG.E.U8 desc[UR16][R24.64+0xd0], R9 ;  /* 0x0000d0091800e986 */ /* 0x0003e2000c101110 */
[----:B------:R-:W-:Y:S02]  /*df60*/  ISETP.LT.OR P6, PT, R35, 0xd2, !P1 ;  /* 0x000000d22300780c */ /* 0x000fe40004fc1670 */
[----:B0-----:R-:W-:-:S07]  /*df70*/  F2FP.SATFINITE.E4M3.F32.PACK_AB_MERGE_C R11, RZ, R2, RZ ;  /* 0x00000002ff0b723e */ /* 0x001fce00048070ff */
[----:B------:R0:W-:Y:S01]  /*df80*/  @!P5 STG.E.U8 desc[UR16][R24.64+0xd1], R7 ;  /* 0x0000d1071800d986 */ /* 0x0001e2000c101110 */
[C---:B------:R-:W-:Y:S02]  /*df90*/  ISETP.LT.OR P5, PT, R35.reuse, 0xda, !P2 ;  /* 0x000000da2300780c */ /* 0x040fe400057a1670 */
[----:B-1----:R-:W-:Y:S01]  /*dfa0*/  F2FP.SATFINITE.E4M3.F32.PACK_AB_MERGE_C R9, RZ, R0, RZ ;  /* 0x00000000ff09723e */ /* 0x002fe200048070ff */
[----:B------:R-:W-:Y:S01]  /*dfb0*/  @!P4 STG.E.U8 desc[UR16][R26.64+0xd0], R13 ;  /* 0x0000d00d1a00c986 */ /* 0x000fe2000c101110 */
[----:B------:R-:W-:Y:S01]  /*dfc0*/  ISETP.LT.OR P4, PT, R35, 0xd9, !P2 ;  /* 0x000000d92300780c */ /* 0x000fe20005781670 */
[----:B------:R-:W-:Y:S01]  /*dfd0*/  FMUL R0, R221, UR20 ;  /* 0x00000014dd007c20 */ /* 0x000fe20008400000 */
[----:B------:R-:W-:Y:S01]  /*dfe0*/  FMUL R2, R223, UR20 ;  /* 0x00000014df027c20 */ /* 0x000fe20008400000 */
[----:B------:R1:W-:Y:S01]  /*dff0*/  @!P6 STG.E.U8 desc[UR16][R26.64+0xd1], R5 ;  /* 0x0000d1051a00e986 */ /* 0x0003e2000c101110 */
[----:B------:R-:W-:-:S03]  /*e000*/  ISETP.LT.OR P6, PT, R35, 0xd9, !P1 ;  /* 0x000000d92300780c */ /* 0x000fc60004fc1670 */
[----:B------:R-:W2:Y:S04]  /*e010*/  LDL.LU R221, [R1+0x5c] ;  /* 0x00005c0001dd7983 */ /* 0x000ea80000300800 */
[----:B------:R-:W2:Y:S01]  /*e020*/  LDL.LU R223, [R1+0x60] ;  /* 0x0000600001df7983 */ /* 0x000ea20000300800 */
[----:B0-----:R-:W-:Y:S02]  /*e030*/  F2FP.SATFINITE.E4M3.F32.PACK_AB_MERGE_C R7, RZ, R3, RZ ;  /* 0x00000003ff07723e */ /* 0x001fe400048070ff */
[----:B-1----:R-:W-:Y:S01]  /*e040*/  F2FP.SATFINITE.E4M3.F32.PACK_AB_MERGE_C R5, RZ, R0, RZ ;  /* 0x00000000ff05723e */ /* 0x002fe200048070ff */
[----:B------:R0:W-:Y:S01]  /*e050*/  @!P4 STG.E.U8 desc[UR16][R24.64+0xd8], R9 ;  /* 0x0000d8091800c986 */ /* 0x0001e2000c101110 */
[----:B------:R-:W-:-:S03]  /*e060*/  F2FP.SATFINITE.E4M3.F32.PACK_AB_MERGE_C R13, RZ, R2, RZ ;  /* 0x00000002ff0d723e */ /* 0x000fc600048070ff */
[----:B------:R-:W-:Y:S04]  /*e070*/  @!P5 STG.E.U8 desc[UR16][R24.64+0xd9], R11 ;  /* 0x0000d90b1800d986 */ /* 0x000fe8000c101110 */
[----:B------:R1:W-:Y:S01]  /*e080*/  @!P6 STG.E.U8 desc[UR16][R26.64+0xd8], R7 ;  /* 0x0000d8071a00e986 */ /* 0x0003e2000c101110 */
[----:B---3--:R-:W-:-:S03]  /*e090*/  FMUL R3, R222, UR20 ;  /* 0x00000014de037c20 */ /* 0x008fc60008400000 */
[----:B------:R-:W3:Y:S01]  /*e0a0*/  LDL.LU R222, [R1+0x64] ;  /* 0x0000640001de7983 */ /* 0x000ee20000300800 */
[----:B----4-:R-:W-:Y:S01]  /*e0b0*/  FMUL R0, R225, UR20 ;  /* 0x00000014e1007c20 */ /* 0x010fe20008400000 */
[----:B0-----:R-:W-:Y:S02]  /*e0c0*/  F2FP.SATFINITE.E4M3.F32.PACK_AB_MERGE_C R9, RZ, R3, RZ ;  /* 0x00000003ff09723e */ /* 0x001fe400048070ff */
[----:B------:R-:W4:Y:S02]  /*e0d0*/  LDL.LU R225, [R1+0x68] ;  /* 0x0000680001e17983 */ /* 0x000f240000300800 */
        /* <DEDUP_REMOVED lines=8> */
[C---:B------:R-:W-:Y:S02]  /*e160*/  ISETP.LT.OR P4, PT, R35.reuse, 0xe1, !P2 ;  /* 0x000000e12300780c */ /* 0x040fe40005781670 */
[----:B------:R-:W-:-:S09]  /*e170*/  ISETP.LT.OR P6, PT, R35, 0xe2, !P2 ;  /* 0x000000e22300780c */ /* 0x000fd200057c1670 */
[----:B------:R0:W-:Y:S01]  /*e180*/  @!P5 STG.E.U8 desc[UR16][R26.64+0xd9], R5 ;  /* 0x0000d9051a00d986 */ /* 0x0001e2000c101110 */
[----:B------:R-:W-:-:S03]  /*e190*/  ISETP.LT.OR P5, PT, R35, 0xe2, !P1 ;  /* 0x000000e22300780c */ /* 0x000fc60004fa1670 */
[----:B------:R-:W-:Y:S01]  /*e1a0*/  @!P4 STG.E.U8 desc[UR16][R24.64+0xe0], R13 ;  /* 0x0000e00d1800c986 */ /* 0x000fe2000c101110 */
[----:B------:R-:W-:-:S03]  /*e1b0*/  ISETP.LT.OR P4, PT, R35, 0xe1, !P1 ;  /* 0x000000e12300780c */ /* 0x000fc60004f81670 */
[----:B------:R1:W-:Y:S01]  /*e1c0*/  @!P6 STG.E.U8 desc[UR16][R24.64+0xe1], R9 ;  /* 0x0000e1091800e986 */ /* 0x0003e2000c101110 */
[----:B------:R-:W-:Y:S02]  /*e1d0*/  ISETP.LT.OR P6, PT, R35, 0xe9, !P2 ;  /* 0x000000e92300780c */ /* 0x000fe400057c1670 */
[----:B------:R-:W-:Y:S02]  /*e1e0*/  F2FP.SATFINITE.E4M3.F32.PACK_AB_MERGE_C R11, RZ, R2, RZ ;  /* 0x00000002ff0b723e */ /* 0x000fe400048070ff */
[----:B0-----:R-:W-:-:S03]  /*e1f0*/  F2FP.SATFINITE.E4M3.F32.PACK_AB_MERGE_C R5, RZ, R3, RZ ;  /* 0x00000003ff05723e */ /* 0x001fc600048070ff */
[----:B------:R-:W-:Y:S01]  /*e200*/  @!P5 STG.E.U8 desc[UR16][R26.64+0xe1], R11 ;  /* 0x0000e10b1a00d986 */ /* 0x000fe2000c101110 */
[----:B------:R-:W-:-:S03]  /*e210*/  ISETP.LT.OR P5, PT, R35, 0xea, !P2 ;  /* 0x000000ea2300780c */ /* 0x000fc600057a1670 */
[----:B------:R0:W-:Y:S01]  /*e220*/  @!P4 STG.E.U8 desc[UR16][R26.64+0xe0], R7 ;  /* 0x0000e0071a00c986 */ /* 0x0001e2000c101110 */
[----:B------:R-:W-:-:S03]  /*e230*/  ISETP.LT.OR P4, PT, R35, 0xe9, !P1 ;  /* 0x000000e92300780c */ /* 0x000fc60004f81670 */
[----:B------:R0:W-:Y:S01]  /*e240*/  @!P6 STG.E.U8 desc[UR16][R24.64+0xe8], R5 ;  /* 0x0000e8051800e986 */ /* 0x0001e2000c101110 */
[----:B------:R-:W-:Y:S01]  /*e250*/  ISETP.LT.OR P6, PT, R35, 0xea, !P1 ;  /* 0x000000ea2300780c */ /* 0x000fe20004fc1670 */
[----:B------:R-:W-:Y:S01]  /*e260*/  FMUL R2, R219, UR20 ;  /* 0x00000014db027c20 */ /* 0x000fe20008400000 */
[----:B------:R-:W-:Y:S01]  /*e270*/  FMUL R3, R218, UR20 ;  /* 0x00000014da037c20 */ /* 0x000fe20008400000 */
[----:B-1----:R-:W-:-:S03]  /*e280*/  F2FP.SATFINITE.E4M3.F32.PACK_AB_MERGE_C R9, RZ, R0, RZ ;  /* 0x00000000ff09723e */ /* 0x002fc600048070ff */
[----:B------:R-:W-:Y:S02]  /*e290*/  F2FP.SATFINITE.E4M3.F32.PACK_AB_MERGE_C R13, RZ, R2, RZ ;  /* 0x00000002ff0d723e */ /* 0x000fe400048070ff */
[----:B0-----:R-:W-:Y:S01]  /*e2a0*/  F2FP.SATFINITE.E4M3.F32.PACK_AB_MERGE_C R7, RZ, R3, RZ ;  /* 0x00000003ff07723e */ /* 0x001fe200048070ff */
[----:B------:R0:W-:Y:S01]  /*e2b0*/  @!P5 STG.E.U8 desc[UR16][R24.64+0xe9], R9 ;  /* 0x0000e9091800d986 */ /* 0x0001e2000c101110 */
[----:B------:R-:W-:-:S03]  /*e2c0*/  ISETP.LT.OR P5, PT, R35, 0xf2, !P2 ;  /* 0x000000f22300780c */ /* 0x000fc600057a1670 */
[----:B------:R-:W-:Y:S01]  /*e2d0*/  @!P4 STG.E.U8 desc[UR16][R26.64+0xe8], R13 ;  /* 0x0000e80d1a00c986 */ /* 0x000fe2000c101110 */
[----:B------:R-:W-:-:S03]  /*e2e0*/  ISETP.LT.OR P4, PT, R35, 0xf1, !P2 ;  /* 0x000000f12300780c */ /* 0x000fc60005781670 */
[----:B------:R1:W-:Y:S01]  /*e2f0*/  @!P6 STG.E.U8 desc[UR16][R26.64+0xe9], R7 ;  /* 0x0000e9071a00e986 */ /* 0x0003e2000c101110 */
[----:B------:R-:W-:Y:S01]  /*e300*/  ISETP.LT.OR P6, PT, R35, 0xf1, !P1 ;  /* 0x000000f12300780c */ /* 0x000fe20004fc1670 */
[----:B------:R-:W-:Y:S01]  /*e310*/  FMUL R0, R220, UR20 ;  /* 0x00000014dc007c20 */ /* 0x000fe20008400000 */
[----:B------:R-:W-:Y:S01]  /*e320*/  FMUL R2, R221, UR20 ;  /* 0x00000014dd027c20 */ /* 0x000fe20008400000 */
[----:B------:R-:W-:-:S03]  /*e330*/  FMUL R3, R223, UR20 ;  /* 0x00000014df037c20 */ /* 0x000fc60008400000 */
[----:B------:R-:W-:Y:S02]  /*e340*/  F2FP.SATFINITE.E4M3.F32.PACK_AB_MERGE_C R5, RZ, R0, RZ ;  /* 0x00000000ff05723e */ /* 0x000fe400048070ff */
[----:B------:R-:W-:Y:S02]  /*e350*/  F2FP.SATFINITE.E4M3.F32.PACK_AB_MERGE_C R11, RZ, R2, RZ ;  /* 0x00000002ff0b723e */ /* 0x000fe400048070ff */
[----:B0-----:R-:W-:Y:S01]  /*e360*/  F2FP.SATFINITE.E4M3.F32.PACK_AB_MERGE_C R9, RZ, R3, RZ ;  /* 0x00000003ff09723e */ /* 0x001fe200048070ff */
[----:B------:R-:W-:Y:S01]  /*e370*/  @!P4 STG.E.U8 desc[UR16][R24.64+0xf0], R5 ;  /* 0x0000f0051800c986 */ /* 0x000fe2000c101110 */
[----:B------:R-:W-:-:S03]  /*e380*/  ISETP.LT.OR P4, PT, R35, 0xf2, !P1 ;  /* 0x000000f22300780c */ /* 0x000fc60004f81670 */
[----:B------:R0:W-:Y:S01]  /*e390*/  @!P5 STG.E.U8 desc[UR16][R24.64+0xf1], R11 ;  /* 0x0000f10b1800d986 */ /* 0x0001e2000c101110 */
[C---:B------:R-:W-:Y:S02]  /*e3a0*/  ISETP.LT.OR P5, PT, R35.reuse, 0xf9, !P2 ;  /* 0x000000f92300780c */ /* 0x040fe400057a1670 */
[C---:B------:R-:W-:Y:S01]  /*e3b0*/  ISETP.LT.OR P2, PT, R35.reuse, 0xfa, !P2 ;  /* 0x000000fa2300780c */ /* 0x040fe20005741670 */
[----:B------:R0:W-:Y:S01]  /*e3c0*/  @!P6 STG.E.U8 desc[UR16][R26.64+0xf0], R9 ;  /* 0x0000f0091a00e986 */ /* 0x0001e2000c101110 */
[C---:B------:R-:W-:Y:S02]  /*e3d0*/  ISETP.LT.OR P6, PT, R35.reuse, 0xf9, !P1 ;  /* 0x000000f92300780c */ /* 0x040fe40004fc1670 */
[----:B------:R-:W-:Y:S01]  /*e3e0*/  ISETP.LT.OR P1, PT, R35, 0xfa, !P1 ;  /* 0x000000fa2300780c */ /* 0x000fe20004f21670 */
[----:B---3--:R-:W-:Y:S01]  /*e3f0*/  FMUL R0, R222, UR20 ;  /* 0x00000014de007c20 */ /* 0x008fe20008400000 */
[----:B----4-:R-:W-:-:S04]  /*e400*/  FMUL R2, R225, UR20 ;  /* 0x00000014e1027c20 */ /* 0x010fc80008400000 */
[----:B-1----:R-:W-:Y:S01]  /*e410*/  F2FP.SATFINITE.E4M3.F32.PACK_AB_MERGE_C R7, RZ, R0, RZ ;  /* 0x00000000ff07723e */ /* 0x002fe200048070ff */
[----:B--2---:R-:W-:Y:S01]  /*e420*/  FMUL R3, R224, UR20 ;  /* 0x00000014e0037c20 */ /* 0x004fe20008400000 */
[----:B------:R-:W-:Y:S01]  /*e430*/  FMUL R4, R226, UR20 ;  /* 0x00000014e2047c20 */ /* 0x000fe20008400000 */
[----:B0-----:R-:W-:-:S03]  /*e440*/  F2FP.SATFINITE.E4M3.F32.PACK_AB_MERGE_C R11, RZ, R2, RZ ;  /* 0x00000002ff0b723e */ /* 0x001fc600048070ff */
[----:B------:R-:W-:Y:S01]  /*e450*/  F2FP.SATFINITE.E4M3.F32.PACK_AB_MERGE_C R3, RZ, R3, RZ ;  /* 0x00000003ff03723e */ /* 0x000fe200048070ff */
[----:B------:R-:W-:Y:S01]  /*e460*/  FMUL R5, R227, UR20 ;  /* 0x00000014e3057c20 */ /* 0x000fe20008400000 */
[----:B------:R-:W-:Y:S01]  /*e470*/  F2FP.SATFINITE.E4M3.F32.PACK_AB_MERGE_C R9, RZ, R4, RZ ;  /* 0x00000004ff09723e */ /* 0x000fe200048070ff */
[----:B------:R0:W-:Y:S03]  /*e480*/  @!P4 STG.E.U8 desc[UR16][R26.64+0xf1], R7 ;  /* 0x0000f1071a00c986 */ /* 0x0001e6000c101110 */
[----:B------:R-:W-:Y:S01]  /*e490*/  F2FP.SATFINITE.E4M3.F32.PACK_AB_MERGE_C R5, RZ, R5, RZ ;  /* 0x00000005ff05723e */ /* 0x000fe200048070ff */
[----:B------:R0:W-:Y:S04]  /*e4a0*/  @!P5 STG.E.U8 desc[UR16][R24.64+0xf8], R11 ;  /* 0x0000f80b1800d986 */ /* 0x0001e8000c101110 */
[----:B------:R0:W-:Y:S04]  /*e4b0*/  @!P2 STG.E.U8 desc[UR16][R24.64+0xf9], R3 ;  /* 0x0000f9031800a986 */ /* 0x0001e8000c101110 */
[----:B------:R0:W-:Y:S04]  /*e4c0*/  @!P6 STG.E.U8 desc[UR16][R26.64+0xf8], R9 ;  /* 0x0000f8091a00e986 */ /* 0x0001e8000c101110 */
[----:B------:R0:W-:Y:S02]  /*e4d0*/  @!P1 STG.E.U8 desc[UR16][R26.64+0xf9], R5 ;  /* 0x0000f9051a009986 */ /* 0x0001e4000c101110 */
.L_x_296:
[----:B------:R-:W-:Y:S05]  /*e4e0*/  BSYNC B0 ;  /* 0x0000000000007941 */ /* 0x000fea0003800000 */
.L_x_38:
[----:B0-----:R-:W2:Y:S04]  /*e4f0*/  LDL.LU R3, [R1+0x7c] ;  /* 0x00007c0001037983 */ /* 0x001ea80000300800 */
[----:B-----5:R-:W2:Y:S01]  /*e500*/  LDL.LU R2, [R1+0x80] ;  /* 0x0000800001027983 */ /* 0x020ea20000300800 */
[----:B------:R-:W-:Y:S01]  /*e510*/  ULDC UR6, c[0x0][0xc] ;  /* 0x0000030000067ab9 */ /* 0x000fe20000000800 */
[----:B------:R-:W-:Y:S01]  /*e520*/  ULDC UR7, c[0x0][0x10] ;  /* 0x0000040000077ab9 */ /* 0x000fe20000000800 */
[----:B------:R-:W2:Y:S01]  /*e530*/  LDC R5, c[0x0][0x14] ;  /* 0x00000500ff057b82 */ /* 0x000ea20000000800 */
[----:B------:R-:W-:Y:S01]  /*e540*/  UIMAD.WIDE.U32 UR6, UR6, UR7, URZ ;  /* 0x00000007060672a5 */ /* 0x000fe2000f8e003f */
[----:B------:R-:W-:Y:S01]  /*e550*/  PRMT R0, RZ, 0x7610, R0 ;  /* 0x00007610ff007816 */ /* 0x000fe20000000000 */
[----:B------:R-:W-:-:S04]  /*e560*/  UMOV UR22, 0xffffffff ;  /* 0xffffffff00167882 */ /* 0x000fc80000000000 */
[----:B--2---:R-:W-:-:S04]  /*e570*/  IMAD.WIDE.U32 R2, R5, UR6, R2 ;  /* 0x0000000605027c25 */ /* 0x004fc8000f8e0002 */
[----:B------:R-:W-:Y:S01]  /*e580*/  IMAD R5, R5, UR7, RZ ;  /* 0x0000000705057c24 */ /* 0x000fe2000f8e02ff */
[----:B------:R-:W-:Y:S01]  /*e590*/  ULDC.64 UR6, c[0x0][0x650] ;  /* 0x0001940000067ab9 */ /* 0x000fe20000000a00 */
[----:B------:R-:W-:Y:S01]  /*e5a0*/  IMAD.MOV.U32 R19, RZ, RZ, R2 ;  /* 0x000000ffff137224 */ /* 0x000fe200078e0002 */
[----:B------:R-:W-:Y:S01]  /*e5b0*/  ISETP.GE.U32.AND P1, PT, R2, UR6, PT ;  /* 0x0000000602007c0c */ /* 0x000fe2000bf26070 */
[----:B------:R-:W-:Y:S02]  /*e5c0*/  IMAD.IADD R22, R3, 0x1, R5 ;  /* 0x0000000103167824 */ /* 0x000fe400078e0205 */
[----:B------:R-:W-:-:S03]  /*e5d0*/  IMAD.MOV.U32 R2, RZ, RZ, -0x1 ;  /* 0xffffffffff027424 */ /* 0x000fc600078e00ff */
[----:B------:R0:W-:Y:S01]  /*e5e0*/  STL [R1+0x7c], R22 ;  /* 0x00007c1601007387 */ /* 0x0001e20000100800 */
[----:B------:R-:W-:-:S03]  /*e5f0*/  ISETP.GE.U32.AND.EX P1, PT, R22, UR7, PT, P1 ;  /* 0x0000000716007c0c */ /* 0x000fc6000bf26110 */
[----:B------:R0:W-:Y:S04]  /*e600*/  STL [R1+0x80], R19 ;  /* 0x0000801301007387 */ /* 0x0001e80000100800 */
[----:B------:R0:W-:Y:S06]  /*e610*/  STL [R1+0x84], R2 ;  /* 0x0000840201007387 */ /* 0x0001ec0000100800 */
[----:B------:R-:W-:Y:S05]  /*e620*/  @P1 BRA `(.L_x_297) ;  /* 0x00000004006c1947 */ /* 0x000fea0003800000 */
[----:B------:R-:W2:Y:S01]  /*e630*/  S2R R14, SR_CTAID.X ;  /* 0x00000000000e7919 */ /* 0x000ea20000002500 */
[----:B------:R-:W5:Y:S01]  /*e640*/  LDC.64 R8, c[0x0][0x628] ;  /* 0x00018a00ff087b82 */ /* 0x000f620000000a00 */
[----:B------:R-:W-:Y:S01]  /*e650*/  ULDC UR6, c[0x0][0x150] ;  /* 0x0000540000067ab9 */ /* 0x000fe20000000800 */
[----:B------:R-:W-:Y:S01]  /*e660*/  IMAD.MOV.U32 R6, RZ, RZ, R19 ;  /* 0x000000ffff067224 */ /* 0x000fe200078e0013 */
[----:B------:R-:W0:Y:S01]  /*e670*/  S2R R16, SR_CTAID.Y ;  /* 0x0000000000107919 */ /* 0x000e220000002600 */
[----:B------:R-:W-:-:S04]  /*e680*/  IMAD.MOV.U32 R7, RZ, RZ, R22 ;  /* 0x000000ffff077224 */ /* 0x000fc800078e0016 */
[----:B------:R-:W0:Y:S08]  /*e690*/  LDC R17, c[0x0][0x144] ;  /* 0x00005100ff117b82 */ /* 0x000e300000000800 */
[----:B------:R-:W0:Y:S08]  /*e6a0*/  LDC R10, c[0x0][0x630] ;  /* 0x00018c00ff0a7b82 */ /* 0x000e300000000800 */
[----:B------:R-:W0:Y:S01]  /*e6b0*/  LDC.64 R12, c[0x0][0x620] ;  /* 0x00018800ff0c7b82 */ /* 0x000e220000000a00 */
[----:B-----5:R-:W-:-:S04]  /*e6c0*/  ISETP.NE.U32.AND P1, PT, R8, RZ, PT ;  /* 0x000000ff0800720c */ /* 0x020fc80003f25070 */
[----:B------:R-:W-:Y:S02]  /*e6d0*/  ISETP.NE.AND.EX P1, PT, R9, RZ, PT, P1 ;  /* 0x000000ff0900720c */ /* 0x000fe40003f25310 */
[----:B--2---:R-:W-:-:S05]  /*e6e0*/  I2FP.F32.U32 R0, R14 ;  /* 0x0000000e00007245 */ /* 0x004fca0000201000 */
[----:B------:R-:W-:-:S04]  /*e6f0*/  FMUL R0, R0, UR6 ;  /* 0x0000000600007c20 */ /* 0x000fc80008400000 */
[----:B------:R2:W0:Y:S02]  /*e700*/  F2I.U32.TRUNC.NTZ R15, R0 ;  /* 0x00000000000f7305 */ /* 0x000424000020f000 */
[----:B------:R-:W-:Y:S05]  /*e710*/  @!P1 BRA `(.L_x_298) ;  /* 0x0000000000289947 */ /* 0x000fea0003800000 */
[----:B--2---:R-:W2:Y:S02]  /*e720*/  LDC R0, c[0x0][0x634] ;  /* 0x00018d00ff007b82 */ /* 0x004ea40000000800 */
[----:B--2---:R-:W-:-:S05]  /*e730*/  IADD3 R7, P1, R19, R0, RZ ;  /* 0x0000000013077210 */ /* 0x004fca0007f3e0ff */
[----:B------:R-:W-:-:S04]  /*e740*/  IMAD.X R11, RZ, RZ, R22, P1 ;  /* 0x000000ffff0b7224 */ /* 0x000fc800008e0616 */
[----:B0-----:R-:W-:-:S04]  /*e750*/  IMAD.WIDE.U32 R2, R11, R8, RZ ;  /* 0x000000080b027225 */ /* 0x001fc800078e00ff */
[----:B------:R-:W-:-:S04]  /*e760*/  IMAD.WIDE.U32 R4, P1, R7, R9, R2 ;  /* 0x0000000907047225 */ /* 0x000fc80007820002 */
[----:B------:R-:W-:-:S04]  /*e770*/  IMAD.WIDE.U32 R2, R7, R8, RZ ;  /* 0x0000000807027225 */ /* 0x000fc800078e00ff */
[----:B------:R-:W-:Y:S01]  /*e780*/  IMAD.X R7, RZ, RZ, RZ, P1 ;  /* 0x000000ffff077224 */ /* 0x000fe200008e06ff */
[----:B------:R-:W-:Y:S01]  /*e790*/  IADD3 RZ, P1, R3, R4, RZ ;  /* 0x0000000403ff7210 */ /* 0x000fe20007f3e0ff */
[----:B------:R-:W-:-:S04]  /*e7a0*/  IMAD.MOV.U32 R6, RZ, RZ, R5 ;  /* 0x000000ffff067224 */ /* 0x000fc800078e0005 */
[----:B------:R-:W-:-:S08]  /*e7b0*/  IMAD.WIDE.U32.X R6, R11, R9, R6, P1 ;  /* 0x000000090b067225 */ /* 0x000fd000008e0406 */
.L_x_298:
[-CC-:B01----:R-:W-:Y:S01]  /*e7c0*/  SHF.R.U64 R24, R6, R10.reuse, R7.reuse ;  /* 0x0000000a06187219 */ /* 0x183fe20000001207 */
[----:B------:R-:W0:Y:S01]  /*e7d0*/  LDC.64 R20, c[0x0][0x640] ;  /* 0x00019000ff147b82 */ /* 0x000e220000000a00 */
[----:B--2---:R-:W-:Y:S01]  /*e7e0*/  SHF.R.U32.HI R0, RZ, R10, R7 ;  /* 0x0000000aff007219 */ /* 0x004fe20000011607 */
[----:B------:R-:W-:Y:S01]  /*e7f0*/  IMAD.MOV.U32 R2, RZ, RZ, R19 ;  /* 0x000000ffff027224 */ /* 0x000fe200078e0013 */
[----:B------:R-:W-:Y:S01]  /*e800*/  IADD3 R5, P1, RZ, -R24, RZ ;  /* 0x80000018ff057210 */ /* 0x000fe20007f3e0ff */
[----:B------:R-:W-:Y:S01]  /*e810*/  IMAD.MOV R15, RZ, RZ, -R15 ;  /* 0x000000ffff0f7224 */ /* 0x000fe200078e0a0f */
[----:B------:R-:W-:Y:S01]  /*e820*/  ULDC UR6, c[0x0][0x154] ;  /* 0x0000550000067ab9 */ /* 0x000fe20000000800 */
[----:B------:R-:W-:Y:S02]  /*e830*/  IMAD.MOV.U32 R7, RZ, RZ, 0x1 ;  /* 0x00000001ff077424 */ /* 0x000fe400078e00ff */
[----:B------:R-:W1:Y:S01]  /*e840*/  LDC R4, c[0x0][0x618] ;  /* 0x00018600ff047b82 */ /* 0x000e620000000800 */
[----:B------:R-:W-:-:S02]  /*e850*/  IMAD.X R3, RZ, RZ, ~R0, P1 ;  /* 0x000000ffff037224 */ /* 0x000fc400008e0e00 */
[----:B------:R-:W-:Y:S02]  /*e860*/  IMAD R15, R17, R15, R14 ;  /* 0x0000000f110f7224 */ /* 0x000fe400078e020e */
[-C--:B------:R-:W-:Y:S02]  /*e870*/  IMAD R0, R3, R12.reuse, RZ ;  /* 0x0000000c03007224 */ /* 0x080fe400078e02ff */
[----:B------:R-:W-:Y:S01]  /*e880*/  IMAD.MOV.U32 R3, RZ, RZ, R22 ;  /* 0x000000ffff037224 */ /* 0x000fe200078e0016 */
[----:B------:R-:W2:Y:S01]  /*e890*/  LDC R6, c[0x0][0x608] ;  /* 0x00018200ff067b82 */ /* 0x000ea20000000800 */
[----:B------:R-:W-:-:S04]  /*e8a0*/  IMAD.WIDE.U32 R2, R5, R12, R2 ;  /* 0x0000000c05027225 */ /* 0x000fc800078e0002 */
[----:B------:R-:W-:-:S03]  /*e8b0*/  IMAD R5, R5, R13, R0 ;  /* 0x0000000d05057224 */ /* 0x000fc600078e0200 */
[----:B------:R-:W5:Y:S01]  /*e8c0*/  LDC R18, c[0x0][0x658] ;  /* 0x00019600ff127b82 */ /* 0x000f620000000800 */
[----:B------:R-:W-:Y:S01]  /*e8d0*/  I2FP.F32.U32 R0, R16 ;  /* 0x0000001000007245 */ /* 0x000fe20000201000 */
[----:B------:R-:W-:Y:S01]  /*e8e0*/  IMAD.IADD R3, R3, 0x1, R5 ;  /* 0x0000000103037824 */ /* 0x000fe200078e0205 */
[----:B0-----:R-:W-:Y:S01]  /*e8f0*/  ISETP.NE.U32.AND P1, PT, R20, RZ, PT ;  /* 0x000000ff1400720c */ /* 0x001fe20003f25070 */
[----:B------:R-:W-:Y:S02]  /*e900*/  IMAD.MOV.U32 R5, RZ, RZ, -0x1 ;  /* 0xffffffffff057424 */ /* 0x000fe400078e00ff */
[----:B------:R-:W-:Y:S02]  /*e910*/  FMUL R0, R0, UR6 ;  /* 0x0000000600007c20 */ /* 0x000fe40008400000 */
[----:B------:R-:W0:Y:S01]  /*e920*/  LDC R13, c[0x0][0x148] ;  /* 0x00005200ff0d7b82 */ /* 0x000e220000000800 */
[----:B-1----:R-:W-:Y:S01]  /*e930*/  SHF.R.U64 R10, R2, R4, R3 ;  /* 0x00000004020a7219 */ /* 0x002fe20000001203 */
[----:B------:R1:W0:Y:S01]  /*e940*/  F2I.U32.TRUNC.NTZ R12, R0 ;  /* 0x00000000000c7305 */ /* 0x000222000020f000 */
[----:B------:R-:W-:-:S02]  /*e950*/  ISETP.NE.AND.EX P1, PT, R21, RZ, PT, P1 ;  /* 0x000000ff1500720c */ /* 0x000fc40003f25310 */
[----:B------:R-:W-:-:S03]  /*e960*/  SHF.R.U32.HI R3, RZ, R4, R3 ;  /* 0x00000004ff037219 */ /* 0x000fc60000011603 */
[----:B------:R-:W0:Y:S01]  /*e970*/  LDC R14, c[0x0][0x600] ;  /* 0x00018000ff0e7b82 */ /* 0x000e220000000800 */
[-CC-:B--2---:R-:W-:Y:S02]  /*e980*/  SHF.R.U64 R8, R10, R6.reuse, R3.reuse ;  /* 0x000000060a087219 */ /* 0x184fe40000001203 */
[----:B------:R-:W-:-:S05]  /*e990*/  SHF.R.U32.HI R3, RZ, R6, R3 ;  /* 0x00000006ff037219 */ /* 0x000fca0000011603 */
[----:B------:R-:W2:Y:S01]  /*e9a0*/  LDC R19, c[0x0][0x648] ;  /* 0x00019200ff137b82 */ /* 0x000ea20000000800 */
[-CC-:B-----5:R-:W-:Y:S02]  /*e9b0*/  SHF.R.U64 R11, R8, R18.reuse, R3.reuse ;  /* 0x00000012080b7219 */ /* 0x1a0fe40000001203 */
[-C--:B------:R-:W-:Y:S02]  /*e9c0*/  SHF.L.U32 R5, R5, R18.reuse, RZ ;  /* 0x0000001205057219 */ /* 0x080fe400000006ff */
[-C--:B------:R-:W-:Y:S01]  /*e9d0*/  SHF.R.U32.HI R3, RZ, R18.reuse, R3 ;  /* 0x00000012ff037219 */ /* 0x080fe20000011603 */
[----:B------:R-:W-:Y:S01]  /*e9e0*/  IMAD.MOV.U32 R2, RZ, RZ, R11 ;  /* 0x000000ffff027224 */ /* 0x000fe200078e000b */
[----:B------:R-:W-:Y:S01]  /*e9f0*/  SHF.L.U32 R34, R7, R18, RZ ;  /* 0x0000001207227219 */ /* 0x000fe200000006ff */
[----:B------:R-:W0:Y:S01]  /*ea00*/  LDC R22, c[0x0][0x638] ;  /* 0x00018e00ff167b82 */ /* 0x000e220000000800 */
[----:B------:R-:W-:-:S07]  /*ea10*/  LOP3.LUT R17, RZ, R5, RZ, 0x33, !PT ;  /* 0x00000005ff117212 */ /* 0x000fce00078e33ff */
[----:B------:R-:W0:Y:S01]  /*ea20*/  LDC R23, c[0x0][0x610] ;  /* 0x00018400ff177b82 */ /* 0x000e220000000800 */
[----:B-1----:R-:W-:Y:S05]  /*ea30*/  @!P1 BRA `(.L_x_299) ;  /* 0x0000000000289947 */ /* 0x002fea0003800000 */
[----:B------:R-:W1:Y:S02]  /*ea40*/  LDC R0, c[0x0][0x64c] ;  /* 0x00019300ff007b82 */ /* 0x000e640000000800 */
[----:B-1----:R-:W-:-:S05]  /*ea50*/  IADD3 R7, P1, R11, R0, RZ ;  /* 0x000000000b077210 */ /* 0x002fca0007f3e0ff */
        /* <DEDUP_REMOVED lines=8> */
.L_x_299:
[----:B--2---:R-:W-:Y:S01]  /*eae0*/  SHF.R.U64 R0, R2, R19, R3 ;  /* 0x0000001302007219 */ /* 0x004fe20000001203 */
[----:B0-----:R-:W-:Y:S01]  /*eaf0*/  VIADD R3, R14, 0xffffffff ;  /* 0xffffffff0e037836 */ /* 0x001fe20000000000 */
[----:B------:R-:W-:Y:S01]  /*eb00*/  LOP3.LUT R5, R8, R17, RZ, 0xc0, !PT ;  /* 0x0000001108057212 */ /* 0x000fe200078ec0ff */
[----:B------:R-:W-:Y:S01]  /*eb10*/  IMAD.MOV R12, RZ, RZ, -R12 ;  /* 0x000000ffff0c7224 */ /* 0x000fe200078e0a0c */
[----:B------:R-:W-:Y:S01]  /*eb20*/  R2UR UR22, R24 ;  /* 0x00000000181672ca */ /* 0x000fe200000e0000 */
[----:B------:R-:W-:Y:S01]  /*eb30*/  IMAD.MOV R2, RZ, RZ, -R0 ;  /* 0x000000ffff027224 */ /* 0x000fe200078e0a00 */
[----:B------:R-:W-:Y:S01]  /*eb40*/  LOP3.LUT R3, R10, R3, RZ, 0xc0, !PT ;  /* 0x000000030a037212 */ /* 0x000fe200078ec0ff */
[----:B------:R-:W-:Y:S02]  /*eb50*/  IMAD R34, R34, R0, R5 ;  /* 0x0000000022227224 */ /* 0x000fe400078e0205 */
[----:B------:R-:W-:Y:S02]  /*eb60*/  @P3 IMAD R15, R13, R12, R16 ;  /* 0x0000000c0d0f3224 */ /* 0x000fe400078e0210 */
[----:B------:R-:W-:-:S02]  /*eb70*/  IMAD R0, R2, R22, R11 ;  /* 0x0000001602007224 */ /* 0x000fc400078e020b */
[----:B------:R-:W-:Y:S02]  /*eb80*/  IMAD R34, R34, R23, R15 ;  /* 0x0000001722227224 */ /* 0x000fe400078e020f */
[----:B------:R-:W-:Y:S02]  /*eb90*/  IMAD R3, R0, R14, R3 ;  /* 0x0000000e00037224 */ /* 0x000fe400078e0203 */
[----:B------:R-:W-:-:S03]  /*eba0*/  IMAD.MOV.U32 R0, RZ, RZ, 0x1 ;  /* 0x00000001ff007424 */ /* 0x000fc600078e00ff */
[----:B------:R-:W-:Y:S02]  /*ebb0*/  SEL R2, R3, R34, !P3 ;  /* 0x0000002203027207 */ /* 0x000fe40005800000 */
[----:B------:R-:W-:-:S03]  /*ebc0*/  SEL R34, R34, R3, !P3 ;  /* 0x0000000322227207 */ /* 0x000fc60005800000 */
[----:B------:R2:W-:Y:S04]  /*ebd0*/  STL [R1+0x84], R2 ;  /* 0x0000840201007387 */ /* 0x0005e80000100800 */
.L_x_297:
[----:B------:R0:W-:Y:S01]  /*ebe0*/  STL [R1+0x88], R34 ;  /* 0x0000882201007387 */ /* 0x0001e20000100800 */
[----:B------:R-:W-:-:S13]  /*ebf0*/  LOP3.LUT P1, RZ, R0, 0xff, RZ, 0xc0, !PT ;  /* 0x000000ff00ff7812 */ /* 0x000fda000782c0ff */
[----:B0-----:R-:W-:Y:S05]  /*ec00*/  @P1 BRA `(.L_x_300) ;  /* 0xffffff2400c81947 */ /* 0x001fea000383ffff */
[----:B------:R-:W-:Y:S05]  /*ec10*/  EXIT ;  /* 0x000000000000794d */ /* 0x000fea0003800000 */
.L_x_8:
[----:B------:R-:W2:Y:S01]  /*ec20*/  LDL R22, [R1+0x80] ;  /* 0x0000800001167983 */ /* 0x000ea20000100800 */
[----:B0-----:R-:W-:-:S03]  /*ec30*/  ULDC.64 UR4, c[0x0][0x650] ;  /* 0x0001940000047ab9 */ /* 0x001fc60000000a00 */
[----:B-1----:R-:W3:Y:S01]  /*ec40*/  LDL R23, [R1+0x7c] ;  /* 0x00007c0001177983 */ /* 0x002ee20000100800 */
[----:B------:R-:W-:Y:S01]  /*ec50*/  PRMT R4, RZ, 0x7610, R4 ;  /* 0x00007610ff047816 */ /* 0x000fe20000000004 */
[----:B------:R-:W-:Y:S02]  /*ec60*/  IMAD.MOV.U32 R5, RZ, RZ, -0x1 ;  /* 0xffffffffff057424 */ /* 0x000fe400078e00ff */
[----:B------:R-:W-:Y:S02]  /*ec70*/  IMAD.MOV.U32 R7, RZ, RZ, -0x1 ;  /* 0xffffffffff077424 */ /* 0x000fe400078e00ff */
[----:B------:R-:W-:Y:S01]  /*ec80*/  IMAD.MOV.U32 R6, RZ, RZ, -0x1 ;  /* 0xffffffffff067424 */ /* 0x000fe200078e00ff */
[----:B--2---:R-:W-:-:S04]  /*ec90*/  ISETP.GE.U32.AND P0, PT, R22, UR4, PT ;  /* 0x0000000416007c0c */ /* 0x004fc8000bf06070 */
[----:B---3--:R-:W-:-:S13]  /*eca0*/  ISETP.GE.U32.AND.EX P0, PT, R23, UR5, PT, P0 ;  /* 0x0000000517007c0c */ /* 0x008fda000bf06100 */
[----:B------:R-:W-:Y:S05]  /*ecb0*/  @P0 BRA `(.L_x_301) ;  /* 0x00000004002c0947 */ /* 0x000fea0003800000 */
[----:B------:R-:W0:Y:S01]  /*ecc0*/  LDC.64 R14, c[0x0][0x628] ;  /* 0x00018a00ff0e7b82 */ /* 0x000e220000000a00 */
[----:B------:R-:W-:Y:S02]  /*ecd0*/  IMAD.MOV.U32 R8, RZ, RZ, R22 ;  /* 0x000000ffff087224 */ /* 0x000fe400078e0016 */
[----:B------:R-:W-:-:S05]  /*ece0*/  IMAD.MOV.U32 R9, RZ, RZ, R23 ;  /* 0x000000ffff097224 */ /* 0x000fca00078e0017 */
[----:B------:R-:W1:Y:S08]  /*ecf0*/  LDC R10, c[0x0][0x630] ;  /* 0x00018c00ff0a7b82 */ /* 0x000e700000000800 */
[----:B------:R-:W2:Y:S01]  /*ed00*/  LDC.64 R16, c[0x0][0x620] ;  /* 0x00018800ff107b82 */ /* 0x000ea20000000a00 */
[----:B0-----:R-:W-:-:S04]  /*ed10*/  ISETP.NE.U32.AND P0, PT, R14, RZ, PT ;  /* 0x000000ff0e00720c */ /* 0x001fc80003f05070 */
[----:B------:R-:W-:-:S13]  /*ed20*/  ISETP.NE.AND.EX P0, PT, R15, RZ, PT, P0 ;  /* 0x000000ff0f00720c */ /* 0x000fda0003f05300 */
[----:B-12---:R-:W-:Y:S05]  /*ed30*/  @!P0 BRA `(.L_x_302) ;  /* 0x0000000000288947 */ /* 0x006fea0003800000 */
        /* <DEDUP_REMOVED lines=10> */
.L_x_302:
[----:B------:R-:W0:Y:S01]  /*ede0*/  LDC.64 R20, c[0x0][0x640] ;  /* 0x00019000ff147b82 */ /* 0x000e220000000a00 */
[-CC-:B------:R-:W-:Y:S02]  /*edf0*/  SHF.R.U64 R14, R8, R10.reuse, R9.reuse ;  /* 0x0000000a080e7219 */ /* 0x180fe40000001209 */
[----:B------:R-:W-:Y:S02]  /*ee00*/  SHF.R.U32.HI R4, RZ, R10, R9 ;  /* 0x0000000aff047219 */ /* 0x000fe40000011609 */
[----:B------:R-:W-:-:S03]  /*ee10*/  IADD3 R7, P0, RZ, -R14, RZ ;  /* 0x8000000eff077210 */ /* 0x000fc60007f1e0ff */
[----:B------:R-:W1:Y:S02]  /*ee20*/  LDC R8, c[0x0][0x618] ;  /* 0x00018600ff087b82 */ /* 0x000e640000000800 */
[----:B------:R-:W-:Y:S02]  /*ee30*/  IMAD.X R5, RZ, RZ, ~R4, P0 ;  /* 0x000000ffff057224 */ /* 0x000fe400000e0e04 */
[----:B------:R-:W-:Y:S02]  /*ee40*/  IMAD.MOV.U32 R4, RZ, RZ, R22 ;  /* 0x000000ffff047224 */ /* 0x000fe400078e0016 */
[-C--:B------:R-:W-:Y:S02]  /*ee50*/  IMAD R6, R5, R16.reuse, RZ ;  /* 0x0000001005067224 */ /* 0x080fe400078e02ff */
[----:B------:R-:W2:Y:S01]  /*ee60*/  LDC R18, c[0x0][0x608] ;  /* 0x00018200ff127b82 */ /* 0x000ea20000000800 */
[----:B------:R-:W-:Y:S02]  /*ee70*/  IMAD.MOV.U32 R5, RZ, RZ, R23 ;  /* 0x000000ffff057224 */ /* 0x000fe400078e0017 */
[----:B------:R-:W-:-:S05]  /*ee80*/  IMAD.WIDE.U32 R4, R7, R16, R4 ;  /* 0x0000001007047225 */ /* 0x000fca00078e0004 */
[----:B------:R-:W3:Y:S01]  /*ee90*/  LDC R19, c[0x0][0x658] ;  /* 0x00019600ff137b82 */ /* 0x000ee20000000800 */
[----:B------:R-:W-:Y:S01]  /*eea0*/  IMAD R7, R7, R17, R6 ;  /* 0x0000001107077224 */ /* 0x000fe200078e0206 */
[----:B0-----:R-:W-:Y:S01]  /*eeb0*/  ISETP.NE.U32.AND P0, PT, R20, RZ, PT ;  /* 0x000000ff1400720c */ /* 0x001fe20003f05070 */
[----:B------:R-:W-:Y:S02]  /*eec0*/  IMAD.MOV.U32 R6, RZ, RZ, -0x1 ;  /* 0xffffffffff067424 */ /* 0x000fe400078e00ff */
[----:B------:R-:W-:Y:S01]  /*eed0*/  IMAD.IADD R5, R5, 0x1, R7 ;  /* 0x0000000105057824 */ /* 0x000fe200078e0207 */
[----:B------:R-:W-:Y:S02]  /*eee0*/  ISETP.NE.AND.EX P0, PT, R21, RZ, PT, P0 ;  /* 0x000000ff1500720c */ /* 0x000fe40003f05300 */
[----:B------:R-:W0:Y:S02]  /*eef0*/  LDC R17, c[0x0][0x600] ;  /* 0x00018000ff117b82 */ /* 0x000e240000000800 */
[----:B-1----:R-:W-:-:S02]  /*ef00*/  SHF.R.U64 R10, R4, R8, R5 ;  /* 0x00000008040a7219 */ /* 0x002fc40000001205 */
[----:B------:R-:W-:-:S04]  /*ef10*/  SHF.R.U32.HI R5, RZ, R8, R5 ;  /* 0x00000008ff057219 */ /* 0x000fc80000011605 */
[----:B------:R-:W1:Y:S01]  /*ef20*/  LDC R22, c[0x0][0x648] ;  /* 0x00019200ff167b82 */ /* 0x000e620000000800 */
[-CC-:B--2---:R-:W-:Y:S02]  /*ef30*/  SHF.R.U64 R15, R10, R18.reuse, R5.reuse ;  /* 0x000000120a0f7219 */ /* 0x184fe40000001205 */
[----:B------:R-:W-:Y:S01]  /*ef40*/  SHF.R.U32.HI R4, RZ, R18, R5 ;  /* 0x00000012ff047219 */ /* 0x000fe20000011605 */
[----:B------:R-:W-:-:S04]  /*ef50*/  IMAD.MOV.U32 R18, RZ, RZ, 0x1 ;  /* 0x00000001ff127424 */ /* 0x000fc800078e00ff */
[----:B------:R-:W2:Y:S01]  /*ef60*/  LDC R23, c[0x0][0x638] ;  /* 0x00018e00ff177b82 */ /* 0x000ea20000000800 */
[-CC-:B---3--:R-:W-:Y:S02]  /*ef70*/  SHF.R.U64 R16, R15, R19.reuse, R4.reuse ;  /* 0x000000130f107219 */ /* 0x188fe40000001204 */
[-C--:B------:R-:W-:Y:S02]  /*ef80*/  SHF.L.U32 R6, R6, R19.reuse, RZ ;  /* 0x0000001306067219 */ /* 0x080fe400000006ff */
[----:B------:R-:W-:Y:S01]  /*ef90*/  SHF.R.U32.HI R5, RZ, R19, R4 ;  /* 0x00000013ff057219 */ /* 0x000fe20000011604 */
[----:B------:R-:W-:Y:S01]  /*efa0*/  IMAD.MOV.U32 R4, RZ, RZ, R16 ;  /* 0x000000ffff047224 */ /* 0x000fe200078e0010 */
[----:B------:R-:W-:Y:S01]  /*efb0*/  LOP3.LUT R24, RZ, R6, RZ, 0x33, !PT ;  /* 0x00000006ff187212 */ /* 0x000fe200078e33ff */
[----:B------:R-:W3:Y:S01]  /*efc0*/  LDC R25, c[0x0][0x610] ;  /* 0x00018400ff197b82 */ /* 0x000ee20000000800 */
[----:B------:R-:W-:Y:S05]  /*efd0*/  @!P0 BRA `(.L_x_303) ;  /* 0x0000000000288947 */ /* 0x000fea0003800000 */
        /* <DEDUP_REMOVED lines=10> */
.L_x_303:
[----:B-1----:R-:W-:Y:S01]  /*f080*/  SHF.R.U64 R4, R4, R22, R5 ;  /* 0x0000001604047219 */ /* 0x002fe20000001205 */
[----:B0-----:R-:W-:Y:S01]  /*f090*/  VIADD R7, R17, 0xffffffff ;  /* 0xffffffff11077836 */ /* 0x001fe20000000000 */
[----:B------:R-:W-:Y:S01]  /*f0a0*/  SHF.L.U32 R18, R18, R19, RZ ;  /* 0x0000001312127219 */ /* 0x000fe200000006ff */
[----:B------:R-:W-:Y:S01]  /*f0b0*/  @P3 IMAD R0, R11, R12, R2 ;  /* 0x0000000c0b003224 */ /* 0x000fe200078e0202 */
[----:B------:R-:W-:Y:S01]  /*f0c0*/  LOP3.LUT R3, R15, R24, RZ, 0xc0, !PT ;  /* 0x000000180f037212 */ /* 0x000fe200078ec0ff */
[----:B------:R-:W-:Y:S01]  /*f0d0*/  IMAD.MOV R5, RZ, RZ, -R4 ;  /* 0x000000ffff057224 */ /* 0x000fe200078e0a04 */
[----:B------:R-:W-:Y:S01]  /*f0e0*/  LOP3.LUT R7, R10, R7, RZ, 0xc0, !PT ;  /* 0x000000070a077212 */ /* 0x000fe200078ec0ff */
[----:B------:R-:W-:Y:S02]  /*f0f0*/  IMAD.MOV.U32 R6, RZ, RZ, R14 ;  /* 0x000000ffff067224 */ /* 0x000fe400078e000e */
[----:B------:R-:W-:Y:S02]  /*f100*/  IMAD R3, R18, R4, R3 ;  /* 0x0000000412037224 */ /* 0x000fe400078e0203 */
[----:B--2---:R-:W-:-:S02]  /*f110*/  IMAD R2, R5, R23, R16 ;  /* 0x0000001705027224 */ /* 0x004fc400078e0210 */
[----:B---3--:R-:W-:Y:S02]  /*f120*/  IMAD R0, R3, R25, R0 ;  /* 0x0000001903007224 */ /* 0x008fe400078e0200 */
[----:B------:R-:W-:Y:S02]  /*f130*/  IMAD R5, R2, R17, R7 ;  /* 0x0000001102057224 */ /* 0x000fe400078e0207 */
[----:B------:R-:W-:-:S03]  /*f140*/  IMAD.MOV.U32 R4, RZ, RZ, 0x1 ;  /* 0x00000001ff047424 */ /* 0x000fc600078e00ff */
[----:B------:R-:W-:Y:S02]  /*f150*/  SEL R7, R5, R0, !P3 ;  /* 0x0000000005077207 */ /* 0x000fe40005800000 */
[----:B------:R-:W-:-:S07]  /*f160*/  SEL R5, R0, R5, !P3 ;  /* 0x0000000500057207 */ /* 0x000fce0005800000 */
.L_x_301:
[----:B------:R-:W-:-:S08]  /*f170*/  NOP ;  /* 0x0000000000007918 */ /* 0x000fd00000000000 */
[----:B------:R-:W0:-:S00]  /*f180*/  USETMAXREG.DEALLOC.CTAPOOL 0x28 ;  /* 0x00000028000079c8 */ /* 0x000e0000080e0500 */
[----:B------:R-:W-:-:S13]  /*f190*/  ISETP.NE.AND P0, PT, RZ, UR8, PT ;  /* 0x00000008ff007c0c */ /* 0x000fda000bf05270 */
[----:B------:R-:W-:Y:S05]  /*f1a0*/  @P0 EXIT ;  /* 0x000000000000094d */ /* 0x000fea0003800000 */
[----:B0-----:R-:W-:Y:S01]  /*f1b0*/  LOP3.LUT P0, RZ, R4, 0xff, RZ, 0xc0, !PT ;  /* 0x000000ff04ff7812 */ /* 0x001fe2000780c0ff */
[----:B------:R-:W-:Y:S02]  /*f1c0*/  IMAD.MOV.U32 R0, RZ, RZ, 0x1 ;  /* 0x00000001ff007424 */ /* 0x000fe400078e00ff */
[----:B------:R-:W-:-:S10]  /*f1d0*/  IMAD.MOV.U32 R9, RZ, RZ, RZ ;  /* 0x000000ffff097224 */ /* 0x000fd400078e00ff */
[----:B------:R-:W-:Y:S05]  /*f1e0*/  @!P0 BRA `(.L_x_304) ;  /* 0x0000000c005c8947 */ /* 0x000fea0003800000 */
[----:B------:R-:W0:Y:S01]  /*f1f0*/  S2UR UR12, SR_CgaCtaId ;  /* 0x00000000000c79c3 */ /* 0x000e220000008800 */
[----:B------:R-:W-:Y:S01]  /*f200*/  ULDC UR4, c[0x0][0x28c] ;  /* 0x0000a30000047ab9 */ /* 0x000fe20000000800 */
[----:B------:R-:W-:Y:S01]  /*f210*/  ULDC UR6, c[0x0][0x658] ;  /* 0x0001960000067ab9 */ /* 0x000fe20000000800 */
[----:B------:R-:W-:Y:S01]  /*f220*/  UIADD3 UR10, UR4, 0x3f, URZ ;  /* 0x0000003f040a7890 */ /* 0x000fe2000fffe03f */
[----:B------:R-:W-:Y:S01]  /*f230*/  BSSY B0, `(.L_x_304) ;  /* 0x00000d2000007945 */ /* 0x000fe20003800000 */
[----:B------:R-:W-:Y:S01]  /*f240*/  UMOV UR7, 0xffffffff ;  /* 0xffffffff00077882 */ /* 0x000fe20000000000 */
[----:B------:R-:W-:Y:S01]  /*f250*/  ULDC UR5, c[0x0][0x600] ;  /* 0x0001800000057ab9 */ /* 0x000fe20000000800 */
[----:B------:R-:W-:Y:S01]  /*f260*/  UMOV UR9, 0x1 ;  /* 0x0000000100097882 */ /* 0x000fe20000000000 */
[----:B------:R-:W-:Y:S01]  /*f270*/  USHF.L.U32 UR7, UR7, UR6, URZ ;  /* 0x0000000607077299 */ /* 0x000fe2000800063f */
[----:B------:R-:W-:Y:S01]  /*f280*/  IMAD.MOV.U32 R11, RZ, RZ, 0x1 ;  /* 0x00000001ff0b7424 */ /* 0x000fe200078e00ff */
[----:B------:R-:W-:Y:S01]  /*f290*/  UIADD3 UR4, UR5, -0x1, URZ ;  /* 0xffffffff05047890 */ /* 0x000fe2000fffe03f */
[----:B------:R-:W-:Y:S01]  /*f2a0*/  IMAD.MOV.U32 R0, RZ, RZ, 0x1 ;  /* 0x00000001ff007424 */ /* 0x000fe200078e00ff */
[----:B------:R-:W-:Y:S01]  /*f2b0*/  USHF.R.S32.HI UR11, URZ, 0x1f, UR10 ;  /* 0x0000001f3f0b7899 */ /* 0x000fe2000801140a */
[----:B------:R-:W-:Y:S01]  /*f2c0*/  IMAD.MOV.U32 R9, RZ, RZ, RZ ;  /* 0x000000ffff097224 */ /* 0x000fe200078e00ff */
[----:B------:R-:W-:Y:S01]  /*f2d0*/  ULDC UR8, c[0x0][0xc] ;  /* 0x0000030000087ab9 */ /* 0x000fe20000000800 */
[----:B------:R-:W-:-:S02]  /*f2e0*/  USHF.L.U32 UR5, UR9, UR6, URZ ;  /* 0x0000000609057299 */ /* 0x000fc4000800063f */
[----:B------:R-:W-:Y:S01]  /*f2f0*/  ULEA.HI UR11, UR11, UR10, URZ, 0x6 ;  /* 0x0000000a0b0b7291 */ /* 0x000fe2000f8f303f */
[----:B------:R-:W-:Y:S01]  /*f300*/  ULDC UR9, c[0x0][0x10] ;  /* 0x0000040000097ab9 */ /* 0x000fe20000000800 */
[----:B------:R-:W-:Y:S02]  /*f310*/  ULOP3.LUT UR6, URZ, UR7, URZ, 0x33, !UPT ;  /* 0x000000073f067292 */ /* 0x000fe4000f8e333f */
[----:B------:R-:W-:Y:S01]  /*f320*/  UIMAD.WIDE.U32 UR8, UR8, UR9, URZ ;  /* 0x00000009080872a5 */ /* 0x000fe2000f8e003f */
[----:B------:R-:W-:Y:S01]  /*f330*/  ULDC UR7, c[0x0][0x14] ;  /* 0x0000050000077ab9 */ /* 0x000fe20000000800 */
[----:B------:R-:W-:Y:S01]  /*f340*/  USHF.R.S32.HI UR20, URZ, 0x6, UR11 ;  /* 0x000000063f147899 */ /* 0x000fe2000801140b */
[----:B0-----:R-:W-:Y:S01]  /*f350*/  IMAD.U32 R8, RZ, RZ, UR12 ;  /* 0x0000000cff087e24 */ /* 0x001fe2000f8e00ff */
[----:B------:R-:W-:Y:S02]  /*f360*/  UIMAD.WIDE.U32 UR24, UR8, UR7, URZ ;  /* 0x00000007081872a5 */ /* 0x000fe4000f8e003f */
[----:B------:R-:W-:-:S02]  /*f370*/  UIMAD UR18, UR9, UR7, URZ ;  /* 0x00000007091272a4 */ /* 0x000fc4000f8e023f */
[----:B------:R-:W-:Y:S02]  /*f380*/  ULOP3.LUT UR23, UR13, 0x2, URZ, 0xfc, !UPT ;  /* 0x000000020d177892 */ /* 0x000fe4000f8efc3f */
[----:B------:R-:W-:Y:S02]  /*f390*/  UIADD3 UR18, UR25, UR18, URZ ;  /* 0x0000001219127290 */ /* 0x000fe4000fffe03f */
[----:B------:R-:W-:Y:S01]  /*f3a0*/  UIADD3 UR28, UR20, 0x1, URZ ;  /* 0x00000001141c7890 */ /* 0x000fe2000fffe03f */
[----:B------:R-:W-:-:S11]  /*f3b0*/  ULDC.64 UR26, c[0x0][0x198] ;  /* 0x00006600001a7ab9 */ /* 0x000fd60000000a00 */
.L_x_315:
[----:B------:R-:W-:-:S03]  /*f3c0*/  UMOV UR7, 0xffffffff ;  /* 0xffffffff00077882 */ /* 0x000fc60000000000 */
[----:B------:R-:W-:Y:S05]  /*f3d0*/  BRA.DIV UR7, `(.L_x_305) ;  /* 0x0000001207907947 */ /* 0x000fea000b800000 */
[----:B------:R-:W-:-:S13]  /*f3e0*/  ELECT P0, URZ, PT ;  /* 0x00000000003f782f */ /* 0x000fda0003800000 */
.L_x_331:
[----:B------:R-:W0:Y:S01]  /*f3f0*/  LDC R2, c[0x0][0x28c] ;  /* 0x0000a300ff027b82 */ /* 0x000e220000000800 */
[----:B------:R-:W-:Y:S01]  /*f400*/  BSSY B1, `(.L_x_306) ;  /* 0x000003c000017945 */ /* 0x000fe20003800000 */
[----:B0-----:R-:W-:-:S13]  /*f410*/  ISETP.LT.OR P0, PT, R2, 0x1, !P0 ;  /* 0x000000010200780c */ /* 0x001fda0004701670 */
[----:B------:R-:W-:Y:S05]  /*f420*/  @P0 BRA `(.L_x_307) ;  /* 0x0000000000e40947 */ /* 0x000fea0003800000 */
[----:B------:R-:W-:Y:S02]  /*f430*/  IMAD R5, R5, 0x2, R8 ;  /* 0x0000000205057824 */ /* 0x000fe400078e0208 */
[----:B------:R-:W-:Y:S02]  /*f440*/  IMAD.SHL.U32 R10, R7, 0x100, RZ ;  /* 0x00000100070a7824 */ /* 0x000fe400078e00ff */
[----:B------:R-:W-:Y:S02]  /*f450*/  IMAD.MOV.U32 R14, RZ, RZ, RZ ;  /* 0x000000ffff0e7224 */ /* 0x000fe400078e00ff */
[----:B------:R-:W-:Y:S02]  /*f460*/  IMAD.U32 R15, RZ, RZ, UR28 ;  /* 0x0000001cff0f7e24 */ /* 0x000fe4000f8e00ff */
[----:B------:R-:W-:Y:S02]  /*f470*/  IMAD.MOV.U32 R2, RZ, RZ, R0 ;  /* 0x000000ffff027224 */ /* 0x000fe400078e0000 */
[----:B------:R-:W-:-:S02]  /*f480*/  IMAD.MOV.U32 R3, RZ, RZ, R9 ;  /* 0x000000ffff037224 */ /* 0x000fc400078e0009 */
[----:B------:R-:W-:-:S07]  /*f490*/  IMAD.SHL.U32 R7, R5, 0x40, RZ ;  /* 0x0000004005077824 */ /* 0x000fce00078e00ff */
.L_x_310:
[----:B------:R-:W0:Y:S01]  /*f4a0*/  S2UR UR7, SR_CgaCtaId ;  /* 0x00000000000779c3 */ /* 0x000e220000008800 */
[----:B------:R-:W1:Y:S01]  /*f4b0*/  S2R R16, SR_TID.X ;  /* 0x0000000000107919 */ /* 0x000e620000002100 */
[----:B------:R-:W-:Y:S02]  /*f4c0*/  MOV R5, 0x400 ;  /* 0x0000040000057802 */ /* 0x000fe40000000f00 */
[----:B------:R-:W-:Y:S01]  /*f4d0*/  SHF.L.U32 R4, R2, 0x1f, RZ ;  /* 0x0000001f02047819 */ /* 0x000fe200000006ff */
[----:B0-----:R-:W-:-:S05]  /*f4e0*/  IMAD.U32 R8, RZ, RZ, UR7 ;  /* 0x00000007ff087e24 */ /* 0x001fca000f8e00ff */
[----:B------:R-:W-:Y:S02]  /*f4f0*/  LEA R12, R8, R5, 0x18 ;  /* 0x00000005080c7211 */ /* 0x000fe400078ec0ff */
[----:B-1----:R-:W-:-:S03]  /*f500*/  LOP3.LUT P1, RZ, R16, 0x7f, RZ, 0xc0, !PT ;  /* 0x0000007f10ff7812 */ /* 0x002fc6000782c0ff */
[----:B------:R-:W-:-:S04]  /*f510*/  IMAD R13, R3, 0x8, R12 ;  /* 0x00000008030d7824 */ /* 0x000fc800078e020c */
[----:B------:R-:W0:Y:S06]  /*f520*/  SYNCS.PHASECHK.TRANS64.TRYWAIT P0, [R13+URZ+0x48], R4 ;  /* 0x000048040d0075a7 */ /* 0x000e2c000800017f */
[----:B------:R-:W1:Y:S01]  /*f530*/  @!P1 LDC R5, c[0x0][0x500] ;  /* 0x00014000ff059b82 */ /* 0x000e620000000800 */
[----:B0-----:R-:W-:Y:S05]  /*f540*/  @!P0 BRA `(.L_x_308) ;  /* 0x0000001000548947 */ /* 0x001fea0003800000 */
.L_x_332:
[----:B------:R-:W-:Y:S01]  /*f550*/  UPRMT UR7, UR23, 0x9910, URZ ;  /* 0x0000991017077896 */ /* 0x000fe2000800003f */
[----:B-1----:R1:W-:Y:S03]  /*f560*/  @!P1 SYNCS.ARRIVE.TRANS64 RZ, [R13+URZ], R5 ;  /* 0x000000050dff99a7 */ /* 0x0023e6000800003f */
[----:B------:R-:W-:-:S06]  /*f570*/  UISETP.NE.AND UP0, UPT, UR7, 0x2, UPT ;  /* 0x000000020700788c */ /* 0x000fcc000bf05270 */
[----:B------:R-:W-:-:S13]  /*f580*/  PLOP3.LUT P0, PT, PT, PT, UP0, 0x80, 0x0 ;  /* 0x000000000000781c */ /* 0x000fda0003f0f008 */
[----:B-1----:R-:W-:Y:S05]  /*f590*/  @P0 BRA `(.L_x_309) ;  /* 0x0000000000040947 */ /* 0x002fea0003800000 */
[----:B------:R-:W-:Y:S01]  /*f5a0*/  BPT.TRAP 0x1 ;  /* 0x000000040000795c */ /* 0x000fe20000300000 */
.L_x_309:
[----:B0-----:R-:W-:Y:S01]  /*f5b0*/  IMAD R4, R3, 0x2, R8 ;  /* 0x0000000203047824 */ /* 0x001fe200078e0208 */
[----:B------:R-:W-:Y:S01]  /*f5c0*/  R2UR UR9, R13 ;  /* 0x000000000d0972ca */ /* 0x000fe200000e0000 */
[----:B------:R-:W-:Y:S01]  /*f5d0*/  VIADD R15, R15, 0xffffffff ;  /* 0xffffffff0f0f7836 */ /* 0x000fe20000000000 */
[----:B------:R-:W-:Y:S01]  /*f5e0*/  UIADD3 UR14, UP0, UR26, 0xf0, URZ ;  /* 0x000000f01a0e7890 */ /* 0x000fe2000ff1e03f */
[--C-:B------:R-:W-:Y:S01]  /*f5f0*/  IMAD.U32 R4, R4, 0x1000, R12.reuse ;  /* 0x0000100004047824 */ /* 0x100fe200078e000c */
[----:B------:R-:W-:Y:S01]  /*f600*/  R2UR UR11, R7 ;  /* 0x00000000070b72ca */ /* 0x000fe200000e0000 */
[C---:B------:R-:W-:Y:S01]  /*f610*/  IMAD R12, R3.reuse, 0x4000, R12 ;  /* 0x00004000030c7824 */ /* 0x040fe200078e020c */
[----:B------:R-:W-:Y:S01]  /*f620*/  R2UR UR10, R14 ;  /* 0x000000000e0a72ca */ /* 0x000fe200000e0000 */
[----:B------:R-:W-:Y:S01]  /*f630*/  UIADD3 UR30, UP1, UR26, 0x1f0, URZ ;  /* 0x000001f01a1e7890 */ /* 0x000fe2000ff3e03f */
[----:B------:R-:W-:Y:S01]  /*f640*/  R2UR UR7, R4 ;  /* 0x00000000040772ca */ /* 0x000fe200000e0000 */
[----:B------:R-:W-:Y:S01]  /*f650*/  UIADD3.X UR15, URZ, UR27, URZ, UP0, !UPT ;  /* 0x0000001b3f0f7290 */ /* 0x000fe200087fe43f */
[----:B------:R-:W-:Y:S01]  /*f660*/  R2UR UR8, R12 ;  /* 0x000000000c0872ca */ /* 0x000fe200000e0000 */
[----:B------:R-:W-:Y:S01]  /*f670*/  VIADD R3, R3, 0x1 ;  /* 0x0000000103037836 */ /* 0x000fe20000000000 */
[----:B------:R-:W-:Y:S01]  /*f680*/  R2UR UR12, R6 ;  /* 0x00000000060c72ca */ /* 0x000fe200000e0000 */
[----:B------:R-:W-:Y:S01]  /*f690*/  UIADD3.X UR31, URZ, UR27, URZ, UP1, !UPT ;  /* 0x0000001b3f1f7290 */ /* 0x000fe20008ffe43f */
[----:B------:R-:W-:Y:S01]  /*f6a0*/  R2UR UR21, R10 ;  /* 0x000000000a1572ca */ /* 0x000fe200000e0000 */
[----:B------:R-:W-:Y:S01]  /*f6b0*/  UMOV UR22, 0x30000 ;  /* 0x0003000000167882 */ /* 0x000fe20000000000 */
[----:B------:R-:W-:Y:S01]  /*f6c0*/  ISETP.GT.AND P1, PT, R15, 0x1, PT ;  /* 0x000000010f00780c */ /* 0x000fe20003f24270 */
[----:B------:R-:W-:Y:S01]  /*f6d0*/  UMOV UR16, 0x0 ;  /* 0x0000000000107882 */ /* 0x000fe20000000000 */
[----:B------:R-:W-:Y:S01]  /*f6e0*/  UMOV UR17, 0x10000000 ;  /* 0x1000000000117882 */ /* 0x000fe20000000000 */
[----:B------:R-:W-:Y:S01]  /*f6f0*/  ISETP.NE.AND P0, PT, R3, 0x9, PT ;  /* 0x000000090300780c */ /* 0x000fe20003f05270 */
[----:B------:R-:W-:Y:S01]  /*f700*/  VIADD R14, R14, 0x40 ;  /* 0x000000400e0e7836 */ /* 0x000fe20000000000 */
[----:B------:R-:W-:-:S02]  /*f710*/  UIADD3 UR7, UR7, 0x180, URZ ;  /* 0x0000018007077890 */ /* 0x000fc4000fffe03f */
[----:B------:R-:W-:Y:S01]  /*f720*/  UIADD3 UR19, UR8, 0x12180, URZ ;  /* 0x0001218008137890 */ /* 0x000fe2000fffe03f */
[----:B------:R-:W-:Y:S02]  /*f730*/  SEL R5, RZ, 0x1, P0 ;  /* 0x00000001ff057807 */ /* 0x000fe40000000000 */
[----:B------:R-:W-:Y:S02]  /*f740*/  SEL R3, R3, RZ, P0 ;  /* 0x000000ff03037207 */ /* 0x000fe40000000000 */
[----:B------:R-:W-:Y:S01]  /*f750*/  UMOV UR8, UR7 ;  /* 0x0000000700087c82 */ /* 0x000fe20008000000 */
[----:B------:R-:W-:Y:S01]  /*f760*/  LOP3.LUT R2, R2, R5, RZ, 0x3c, !PT ;  /* 0x0000000502027212 */ /* 0x000fe200078e3cff */
[----:B------:R0:W-:Y:S02]  /*f770*/  UTMALDG.3D.MULTICAST [UR8], [UR14], UR22, desc[UR16] ;  /* 0x000010080e0073b4 */ /* 0x0001e40008011816 */
[----:B0-----:R-:W-:Y:S01]  /*f780*/  UMOV UR8, UR19 ;  /* 0x0000001300087c82 */ /* 0x001fe20008000000 */
[----:B------:R-:W-:-:S02]  /*f790*/  UMOV UR11, UR21 ;  /* 0x00000015000b7c82 */ /* 0x000fc40008000000 */
[----:B------:R0:W-:Y:S02]  /*f7a0*/  UTMALDG.3D [UR8], [UR30], desc[UR16] ;  /* 0x000010081e0075b4 */ /* 0x0001e40008011000 */
[----:B0-----:R-:W-:Y:S05]  /*f7b0*/  @P1 BRA `(.L_x_310) ;  /* 0xfffffffc00381947 */ /* 0x001fea000383ffff */
.L_x_307:
[----:B------:R-:W-:Y:S05]  /*f7c0*/  BSYNC B1 ;  /* 0x0000000000017941 */ /* 0x000fea0003800000 */
.L_x_306:
[----:B------:R-:W2:Y:S01]  /*f7d0*/  LDL.LU R17, [R1+0x7c] ;  /* 0x00007c0001117983 */ /* 0x000ea20000300800 */
[----:B------:R-:W-:Y:S01]  /*f7e0*/  LOP3.LUT P1, RZ, R11, 0xff, RZ, 0xc0, !PT ;  /* 0x000000ff0bff7812 */ /* 0x000fe2000782c0ff */
[----:B------:R-:W-:Y:S01]  /*f7f0*/  VIADD R4, R9, UR20 ;  /* 0x0000001409047c36 */ /* 0x000fe20008000000 */
[----:B------:R-:W-:Y:S01]  /*f800*/  ULDC.64 UR8, c[0x0][0x650] ;  /* 0x0001940000087ab9 */ /* 0x000fe20000000a00 */
[----:B------:R-:W3:Y:S01]  /*f810*/  LDL.LU R16, [R1+0x80] ;  /* 0x0000800001107983 */ /* 0x000ee20000300800 */
[----:B------:R-:W-:Y:S01]  /*f820*/  IMAD.U32 R6, RZ, RZ, UR20 ;  /* 0x00000014ff067e24 */ /* 0x000fe2000f8e00ff */
[----:B------:R-:W-:Y:S01]  /*f830*/  UISETP.GE.U32.AND UP0, UPT, UR20, 0x9, UPT ;  /* 0x000000091400788c */ /* 0x000fe2000bf06070 */
[----:B------:R-:W-:Y:S01]  /*f840*/  ISETP.GT.U32.AND P0, PT, R4, 0x8, PT ;  /* 0x000000080400780c */ /* 0x000fe20003f04070 */
[----:B------:R-:W-:Y:S01]  /*f850*/  BSSY B1, `(.L_x_311) ;  /* 0x000006d000017945 */ /* 0x000fe20003800000 */
[----:B------:R-:W-:Y:S01]  /*f860*/  IMAD.MOV.U32 R7, RZ, RZ, -0x1 ;  /* 0xffffffffff077424 */ /* 0x000fe200078e00ff */
[----:B------:R-:W-:-:S02]  /*f870*/  PRMT R11, RZ, 0x7610, R11 ;  /* 0x00007610ff0b7816 */ /* 0x000fc4000000000b */
[----:B------:R-:W-:Y:S01]  /*f880*/  ISETP.LT.U32.AND P0, PT, R6, 0x9, P0 ;  /* 0x000000090600780c */ /* 0x000fe20000701070 */
[----:B------:R-:W-:Y:S01]  /*f890*/  IMAD.MOV.U32 R6, RZ, RZ, -0x1 ;  /* 0xffffffffff067424 */ /* 0x000fe200078e00ff */
[----:B------:R-:W0:Y:S01]  /*f8a0*/  @P1 S2R R8, SR_CgaCtaId ;  /* 0x0000000000081919 */ /* 0x000e220000008800 */
[----:B------:R-:W-:Y:S02]  /*f8b0*/  @P1 MOV R3, 0x400 ;  /* 0x0000040000031802 */ /* 0x000fe40000000f00 */
[----:B------:R-:W-:Y:S02]  /*f8c0*/  PLOP3.LUT P2, PT, PT, PT, UP0, 0x80, 0x0 ;  /* 0x000000000000781c */ /* 0x000fe40003f4f008 */
[----:B0-----:R-:W-:Y:S01]  /*f8d0*/  @P1 LEA R5, R8, R3, 0x18 ;  /* 0x0000000308051211 */ /* 0x001fe200078ec0ff */
[----:B------:R-:W-:-:S03]  /*f8e0*/  IMAD.WIDE.U32 R2, R4, 0x38e38e39, RZ ;  /* 0x38e38e3904027825 */ /* 0x000fc600078e00ff */
[----:B------:R0:W-:Y:S01]  /*f8f0*/  @P1 SYNCS.ARRIVE.TRANS64.A1T0 RZ, [R5+URZ+0xa8], RZ ;  /* 0x0000a8ff05ff19a7 */ /* 0x0001e2000810003f */
[----:B------:R-:W-:Y:S02]  /*f900*/  PRMT R2, RZ, 0x7610, R2 ;  /* 0x00007610ff027816 */ /* 0x000fe40000000002 */
[----:B0-----:R-:W-:Y:S02]  /*f910*/  SHF.R.U32.HI R5, RZ, 0x1, R3 ;  /* 0x00000001ff057819 */ /* 0x001fe40000011603 */
[----:B------:R-:W-:-:S03]  /*f920*/  SEL R3, RZ, 0x1, !P0 ;  /* 0x00000001ff037807 */ /* 0x000fc60004000000 */
[----:B------:R-:W-:Y:S01]  /*f930*/  IMAD R9, R5, -0x9, R4 ;  /* 0xfffffff705097824 */ /* 0x000fe200078e0204 */
[----:B------:R-:W-:-:S04]  /*f940*/  LOP3.LUT R0, R0, R3, RZ, 0x3c, !PT ;  /* 0x0000000300007212 */ /* 0x000fc800078e3cff */
[----:B------:R-:W-:Y:S01]  /*f950*/  @P2 LOP3.LUT R0, R0, 0x1, R5, 0x78, !PT ;  /* 0x0000000100002812 */ /* 0x000fe200078e7805 */
[----:B------:R-:W-:Y:S01]  /*f960*/  IMAD.MOV.U32 R5, RZ, RZ, -0x1 ;  /* 0xffffffffff057424 */ /* 0x000fe200078e00ff */
[----:B---3--:R-:W-:-:S04]  /*f970*/  IADD3 R16, P1, R16, UR24, RZ ;  /* 0x0000001810107c10 */ /* 0x008fc8000ff3e0ff */
[----:B--2---:R-:W-:Y:S01]  /*f980*/  IADD3.X R17, R17, UR18, RZ, P1, !PT ;  /* 0x0000001211117c10 */ /* 0x004fe20008ffe4ff */
[----:B------:R0:W-:Y:S01]  /*f990*/  STL [R1+0x80], R16 ;  /* 0x0000801001007387 */ /* 0x0001e20000100800 */
[----:B------:R-:W-:-:S03]  /*f9a0*/  ISETP.GE.U32.AND P0, PT, R16, UR8, PT ;  /* 0x0000000810007c0c */ /* 0x000fc6000bf06070 */
[----:B------:R0:W-:Y:S01]  /*f9b0*/  STL [R1+0x7c], R17 ;  /* 0x00007c1101007387 */ /* 0x0001e20000100800 */
[----:B------:R-:W-:-:S13]  /*f9c0*/  ISETP.GE.U32.AND.EX P0, PT, R17, UR9, PT, P0 ;  /* 0x0000000911007c0c */ /* 0x000fda000bf06100 */
[----:B0-----:R-:W-:Y:S05]  /*f9d0*/  @P0 BRA `(.L_x_312) ;  /* 0x0000000400500947 */ /* 0x001fea0003800000 */
[----:B------:R-:W-:Y:S01]  /*f9e0*/  ULDC.64 UR8, c[0x0][0x628] ;  /* 0x00018a0000087ab9 */ /* 0x000fe20000000a00 */
[----:B------:R-:W0:Y:S01]  /*f9f0*/  S2R R12, SR_CTAID.X ;  /* 0x00000000000c7919 */ /* 0x000e220000002500 */
[----:B------:R-:W-:Y:S01]  /*fa00*/  ISETP.NE.U32.AND P0, PT, RZ, UR8, PT ;  /* 0x00000008ff007c0c */ /* 0x000fe2000bf05070 */
[----:B------:R-:W-:Y:S01]  /*fa10*/  ULDC UR10, c[0x0][0x630] ;  /* 0x00018c00000a7ab9 */ /* 0x000fe20000000800 */
[----:B------:R-:W-:Y:S01]  /*fa20*/  IMAD.MOV.U32 R2, RZ, RZ, R16 ;  /* 0x000000ffff027224 */ /* 0x000fe200078e0010 */
[----:B------:R-:W1:Y:S01]  /*fa30*/  S2R R10, SR_CTAID.Y ;  /* 0x00000000000a7919 */ /* 0x000e620000002600 */
[----:B------:R-:W-:Y:S01]  /*fa40*/  ISETP.NE.AND.EX P0, PT, RZ, UR9, PT, P0 ;  /* 0x00000009ff007c0c */ /* 0x000fe2000bf05300 */
[----:B------:R-:W-:-:S12]  /*fa50*/  IMAD.MOV.U32 R3, RZ, RZ, R17 ;  /* 0x000000ffff037224 */ /* 0x000fd800078e0011 */
[----:B------:R-:W-:Y:S05]  /*fa60*/  @!P0 BRA `(.L_x_313) ;  /* 0x0000000000288947 */ /* 0x000fea0003800000 */
[----:B------:R-:W-:Y:S02]  /*fa70*/  ULDC UR7, c[0x0][0x634] ;  /* 0x00018d0000077ab9 */ /* 0x000fe40000000800 */
[----:B------:R-:W-:-:S05]  /*fa80*/  IADD3 R7, P0, R16, UR7, RZ ;  /* 0x0000000710077c10 */ /* 0x000fca000ff1e0ff */
[----:B------:R-:W-:-:S04]  /*fa90*/  IMAD.X R13, RZ, RZ, R17, P0 ;  /* 0x000000ffff0d7224 */ /* 0x000fc800000e0611 */
[----:B------:R-:W-:-:S04]  /*faa0*/  IMAD.WIDE.U32 R4, R13, UR8, RZ ;  /* 0x000000080d047c25 */ /* 0x000fc8000f8e00ff */
[----:B------:R-:W-:-:S04]  /*fab0*/  IMAD.WIDE.U32 R4, P0, R7, UR9, R4 ;  /* 0x0000000907047c25 */ /* 0x000fc8000f800004 */
[----:B------:R-:W-:-:S04]  /*fac0*/  IMAD.WIDE.U32 R6, R7, UR8, RZ ;  /* 0x0000000807067c25 */ /* 0x000fc8000f8e00ff */
[----:B------:R-:W-:Y:S01]  /*fad0*/  IMAD.X R3, RZ, RZ, RZ, P0 ;  /* 0x000000ffff037224 */ /* 0x000fe200000e06ff */
[----:B------:R-:W-:Y:S01]  /*fae0*/  IADD3 RZ, P0, R7, R4, RZ ;  /* 0x0000000407ff7210 */ /* 0x000fe20007f1e0ff */
[----:B------:R-:W-:-:S04]  /*faf0*/  IMAD.MOV.U32 R2, RZ, RZ, R5 ;  /* 0x000000ffff027224 */ /* 0x000fc800078e0005 */
[----:B------:R-:W-:-:S08]  /*fb00*/  IMAD.WIDE.U32.X R2, R13, UR9, R2, P0 ;  /* 0x000000090d027c25 */ /* 0x000fd000080e0402 */
.L_x_313:
[--C-:B------:R-:W-:Y:S01]  /*fb10*/  SHF.R.U64 R6, R2, UR10, R3.reuse ;  /* 0x0000000a02067c19 */ /* 0x100fe20008001203 */
[----:B------:R-:W-:Y:S01]  /*fb20*/  ULDC.64 UR8, c[0x0][0x620] ;  /* 0x0001880000087ab9 */ /* 0x000fe20000000a00 */
[----:B------:R-:W-:Y:S01]  /*fb30*/  SHF.R.U32.HI R2, RZ, UR10, R3 ;  /* 0x0000000aff027c19 */ /* 0x000fe20008011603 */
[----:B------:R-:W-:Y:S01]  /*fb40*/  IMAD.MOV.U32 R3, RZ, RZ, R17 ;  /* 0x000000ffff037224 */ /* 0x000fe200078e0011 */
[----:B------:R-:W-:Y:S01]  /*fb50*/  IADD3 R5, P0, RZ, -R6, RZ ;  /* 0x80000006ff057210 */ /* 0x000fe20007f1e0ff */
[----:B------:R-:W-:Y:S01]  /*fb60*/  ULDC UR7, c[0x0][0x150] ;  /* 0x0000540000077ab9 */ /* 0x000fe20000000800 */
[----:B0-----:R-:W-:Y:S01]  /*fb70*/  I2FP.F32.U32 R7, R12 ;  /* 0x0000000c00077245 */ /* 0x001fe20000201000 */
[----:B------:R-:W0:Y:S01]  /*fb80*/  LDC R19, c[0x0][0x144] ;  /* 0x00005100ff137b82 */ /* 0x000e220000000800 */
[----:B------:R-:W-:Y:S01]  /*fb90*/  ULDC.64 UR10, c[0x0][0x640] ;  /* 0x00019000000a7ab9 */ /* 0x000fe20000000a00 */
[----:B------:R-:W-:Y:S01]  /*fba0*/  IMAD.X R2, RZ, RZ, ~R2, P0 ;  /* 0x000000ffff027224 */ /* 0x000fe200000e0e02 */
[----:B------:R-:W-:-:S03]  /*fbb0*/  ISETP.NE.U32.AND P0, PT, RZ, UR10, PT ;  /* 0x0000000aff007c0c */ /* 0x000fc6000bf05070 */
[----:B------:R-:W-:Y:S01]  /*fbc0*/  IMAD R4, R2, UR8, RZ ;  /* 0x0000000802047c24 */ /* 0x000fe2000f8e02ff */
[----:B------:R-:W-:Y:S01]  /*fbd0*/  ISETP.NE.AND.EX P0, PT, RZ, UR11, PT, P0 ;  /* 0x0000000bff007c0c */ /* 0x000fe2000bf05300 */
[----:B------:R-:W-:Y:S01]  /*fbe0*/  IMAD.MOV.U32 R2, RZ, RZ, R16 ;  /* 0x000000ffff027224 */ /* 0x000fe200078e0010 */
[----:B------:R-:W2:Y:S03]  /*fbf0*/  LDC R13, c[0x0][0x148] ;  /* 0x00005200ff0d7b82 */ /* 0x000ea60000000800 */
[----:B------:R-:W-:Y:S01]  /*fc00*/  IMAD.WIDE.U32 R2, R5, UR8, R2 ;  /* 0x0000000805027c25 */ /* 0x000fe2000f8e0002 */
[----:B------:R-:W-:-:S03]  /*fc10*/  ULDC UR8, c[0x0][0x154] ;  /* 0x0000550000087ab9 */ /* 0x000fc60000000800 */
[----:B------:R-:W-:Y:S02]  /*fc20*/  IMAD R5, R5, UR9, R4 ;  /* 0x0000000905057c24 */ /* 0x000fe4000f8e0204 */
[----:B------:R-:W-:Y:S01]  /*fc30*/  FMUL R4, R7, UR7 ;  /* 0x0000000707047c20 */ /* 0x000fe20008400000 */
[----:B------:R-:W-:Y:S01]  /*fc40*/  ULDC UR7, c[0x0][0x618] ;  /* 0x0001860000077ab9 */ /* 0x000fe20000000800 */
[----:B------:R-:W-:Y:S01]  /*fc50*/  ULDC UR9, c[0x0][0x608] ;  /* 0x0001820000097ab9 */ /* 0x000fe20000000800 */
[----:B------:R-:W-:-:S03]  /*fc60*/  IMAD.IADD R3, R3, 0x1, R5 ;  /* 0x0000000103037824 */ /* 0x000fc600078e0205 */
[----:B------:R-:W3:Y:S02]  /*fc70*/  F2I.U32.TRUNC.NTZ R4, R4 ;  /* 0x0000000400047305 */ /* 0x000ee4000020f000 */
[----:B------:R-:W-:Y:S02]  /*fc80*/  SHF.R.U64 R7, R2, UR7, R3 ;  /* 0x0000000702077c19 */ /* 0x000fe40008001203 */
[----:B-1----:R-:W-:-:S05]  /*fc90*/  I2FP.F32.U32 R2, R10 ;  /* 0x0000000a00027245 */ /* 0x002fca0000201000 */
[----:B------:R-:W-:Y:S01]  /*fca0*/  FMUL R5, R2, UR8 ;  /* 0x0000000802057c20 */ /* 0x000fe20008400000 */
[----:B------:R-:W-:Y:S01]  /*fcb0*/  SHF.R.U32.HI R2, RZ, UR7, R3 ;  /* 0x00000007ff027c19 */ /* 0x000fe20008011603 */
[----:B------:R-:W-:Y:S02]  /*fcc0*/  ULDC UR7, c[0x0][0x658] ;  /* 0x0001960000077ab9 */ /* 0x000fe40000000800 */
[----:B------:R1:W4:Y:S01]  /*fcd0*/  F2I.U32.TRUNC.NTZ R16, R5 ;  /* 0x0000000500107305 */ /* 0x000322000020f000 */
[----:B------:R-:W-:Y:S01]  /*fce0*/  SHF.R.U64 R15, R7, UR9, R2 ;  /* 0x00000009070f7c19 */ /* 0x000fe20008001202 */
[----:B---3--:R-:W-:Y:S01]  /*fcf0*/  IMAD.MOV R4, RZ, RZ, -R4 ;  /* 0x000000ffff047224 */ /* 0x008fe200078e0a04 */
[----:B------:R-:W-:-:S03]  /*fd00*/  SHF.R.U32.HI R2, RZ, UR9, R2 ;  /* 0x00000009ff027c19 */ /* 0x000fc60008011602 */
[----:B0-----:R-:W-:Y:S01]  /*fd10*/  IMAD R12, R19, R4, R12 ;  /* 0x00000004130c7224 */ /* 0x001fe200078e020c */
[--C-:B------:R-:W-:Y:S02]  /*fd20*/  SHF.R.U64 R14, R15, UR7, R2.reuse ;  /* 0x000000070f0e7c19 */ /* 0x100fe40008001202 */
[----:B------:R-:W-:-:S03]  /*fd30*/  SHF.R.U32.HI R17, RZ, UR7, R2 ;  /* 0x00000007ff117c19 */ /* 0x000fc60008011602 */
[----:B------:R-:W-:Y:S02]  /*fd40*/  IMAD.MOV.U32 R2, RZ, RZ, R14 ;  /* 0x000000ffff027224 */ /* 0x000fe400078e000e */
[----:B------:R-:W-:Y:S01]  /*fd50*/  IMAD.MOV.U32 R3, RZ, RZ, R17 ;  /* 0x000000ffff037224 */ /* 0x000fe200078e0011 */
[----:B-12-4-:R-:W-:Y:S06]  /*fd60*/  @!P0 BRA `(.L_x_314) ;  /* 0x0000000000288947 */ /* 0x016fec0003800000 */
[----:B------:R-:W-:Y:S02]  /*fd70*/  ULDC UR7, c[0x0][0x64c] ;  /* 0x0001930000077ab9 */ /* 0x000fe40000000800 */
[----:B------:R-:W-:-:S05]  /*fd80*/  IADD3 R3, P0, R14, UR7, RZ ;  /* 0x000000070e037c10 */ /* 0x000fca000ff1e0ff */
[----:B------:R-:W-:-:S04]  /*fd90*/  IMAD.X R17, RZ, RZ, R17, P0 ;  /* 0x000000ffff117224 */ /* 0x000fc800000e0611 */
[----:B------:R-:W-:-:S04]  /*fda0*/  IMAD.WIDE.U32 R4, R17, UR10, RZ ;  /* 0x0000000a11047c25 */ /* 0x000fc8000f8e00ff */
[----:B------:R-:W-:-:S04]  /*fdb0*/  IMAD.WIDE.U32 R4, P0, R3, UR11, R4 ;  /* 0x0000000b03047c25 */ /* 0x000fc8000f800004 */
[----:B------:R-:W-:-:S04]  /*fdc0*/  IMAD.WIDE.U32 R2, R3, UR10, RZ ;  /* 0x0000000a03027c25 */ /* 0x000fc8000f8e00ff */
[----:B------:R-:W-:Y:S01]  /*fdd0*/  IMAD.MOV.U32 R2, RZ, RZ, R5 ;  /* 0x000000ffff027224 */ /* 0x000fe200078e0005 */
[----:B------:R-:W-:Y:S01]  /*fde0*/  IADD3 RZ, P1, R3, R4, RZ ;  /* 0x0000000403ff7210 */ /* 0x000fe20007f3e0ff */
[----:B------:R-:W-:-:S04]  /*fdf0*/  IMAD.X R3, RZ, RZ, RZ, P0 ;  /* 0x000000ffff037224 */ /* 0x000fc800000e06ff */
[----:B------:R-:W-:-:S08]  /*fe00*/  IMAD.WIDE.U32.X R2, R17, UR11, R2, P1 ;  /* 0x0000000b11027c25 */ /* 0x000fd000088e0402 */
.L_x_314:
[----:B------:R-:W-:Y:S01]  /*fe10*/  ULDC UR7, c[0x0][0x648] ;  /* 0x0001920000077ab9 */ /* 0x000fe20000000800 */
[----:B------:R-:W-:Y:S01]  /*fe20*/  LOP3.LUT R15, R15, UR6, RZ, 0xc0, !PT ;  /* 0x000000060f0f7c12 */ /* 0x000fe2000f8ec0ff */
[----:B------:R-:W-:Y:S01]  /*fe30*/  IMAD.MOV R16, RZ, RZ, -R16 ;  /* 0x000000ffff107224 */ /* 0x000fe200078e0a10 */
[----:B------:R-:W-:Y:S01]  /*fe40*/  SHF.R.U64 R2, R2, UR7, R3 ;  /* 0x0000000702027c19 */ /* 0x000fe20008001203 */
[----:B------:R-:W-:Y:S01]  /*fe50*/  ULDC UR7, c[0x0][0x638] ;  /* 0x00018e0000077ab9 */ /* 0x000fe20000000800 */
[----:B------:R-:W-:Y:S01]  /*fe60*/  LOP3.LUT R7, R7, UR4, RZ, 0xc0, !PT ;  /* 0x0000000407077c12 */ /* 0x000fe2000f8ec0ff */
[----:B------:R-:W-:Y:S01]  /*fe70*/  @P3 IMAD R12, R13, R16, R10 ;  /* 0x000000100d0c3224 */ /* 0x000fe200078e020a */
[----:B------:R-:W-:Y:S01]  /*fe80*/  ULDC UR8, c[0x0][0x610] ;  /* 0x0001840000087ab9 */ /* 0x000fe20000000800 */
[----:B------:R-:W-:Y:S02]  /*fe90*/  IMAD.MOV R3, RZ, RZ, -R2 ;  /* 0x000000ffff037224 */ /* 0x000fe400078e0a02 */
[----:B------:R-:W-:-:S02]  /*fea0*/  IMAD R5, R2, UR5, R15 ;  /* 0x0000000502057c24 */ /* 0x000fc4000f8e020f */
[----:B------:R-:W-:Y:S01]  /*feb0*/  IMAD R14, R3, UR7, R14 ;  /* 0x00000007030e7c24 */ /* 0x000fe2000f8e020e */
[----:B------:R-:W-:Y:S01]  /*fec0*/  ULDC UR7, c[0x0][0x600] ;  /* 0x0001800000077ab9 */ /* 0x000fe20000000800 */
[----:B------:R-:W-:Y:S02]  /*fed0*/  IMAD R5, R5, UR8, R12 ;  /* 0x0000000805057c24 */ /* 0x000fe4000f8e020c */
[----:B------:R-:W-:Y:S02]  /*fee0*/  IMAD R14, R14, UR7, R7 ;  /* 0x000000070e0e7c24 */ /* 0x000fe4000f8e0207 */
[----:B------:R-:W-:-:S03]  /*fef0*/  IMAD.MOV.U32 R2, RZ, RZ, 0x1 ;  /* 0x00000001ff027424 */ /* 0x000fc600078e00ff */
[----:B------:R-:W-:Y:S02]  /*ff00*/  SEL R7, R14, R5, !P3 ;  /* 0x000000050e077207 */ /* 0x000fe40005800000 */
[----:B------:R-:W-:-:S07]  /*ff10*/  SEL R5, R5, R14, !P3 ;  /* 0x0000000e05057207 */ /* 0x000fce0005800000 */
.L_x_312:
[----:B------:R-:W-:Y:S05]  /*ff20*/  BSYNC B1 ;  /* 0x0000000000017941 */ /* 0x000fea0003800000 */
.L_x_311:
[----:B------:R-:W-:-:S13]  /*ff30*/  LOP3.LUT P0, RZ, R2, 0xff, RZ, 0xc0, !PT ;  /* 0x000000ff02ff7812 */ /* 0x000fda000780c0ff */
[----:B------:R-:W-:Y:S05]  /*ff40*/  @P0 BRA `(.L_x_315) ;  /* 0xfffffff4001c0947 */ /* 0x000fea000383ffff */
[----:B------:R-:W-:Y:S05]  /*ff50*/  BSYNC B0 ;  /* 0x0000000000007941 */ /* 0x000fea0003800000 */
.L_x_304:
[----:B------:R-:W-:-:S03]  /*ff60*/  UMOV UR7, 0xffffffff ;  /* 0xffffffff00077882 */ /* 0x000fc60000000000 */
[----:B------:R-:W-:Y:S05]  /*ff70*/  BRA.DIV UR7, `(.L_x_316) ;  /* 0x0000000607dc7947 */ /* 0x000fea000b800000 */
[----:B------:R-:W-:-:S13]  /*ff80*/  ELECT P0, URZ, PT ;  /* 0x00000000003f782f */ /* 0x000fda0003800000 */
.L_x_335:
[----:B------:R-:W-:Y:S04]  /*ff90*/  BSSY B0, `(.L_x_317) ;  /* 0x0000059000007945 */ /* 0x000fe80003800000 */
[----:B------:R-:W-:Y:S05]  /*ffa0*/  @!P0 BRA `(.L_x_318) ;  /* 0x00000004005c8947 */ /* 0x000fea0003800000 */
[----:B------:R-:W-:-:S04]  /*ffb0*/  ULOP3.LUT UR7, UR13, 0x2, URZ, 0xfc, !UPT ;  /* 0x000000020d077892 */ /* 0x000fc8000f8efc3f */
[----:B------:R-:W-:-:S06]  /*ffc0*/  UISETP.NE.AND UP0, UPT, UR7, 0x3, UPT ;  /* 0x000000030700788c */ /* 0x000fcc000bf05270 */
[----:B------:R-:W-:-:S13]  /*ffd0*/  PLOP3.LUT P0, PT, PT, PT, UP0, 0x80, 0x0 ;  /* 0x000000000000781c */ /* 0x000fda0003f0f008 */
[----:B------:R-:W-:Y:S05]  /*ffe0*/  @!P0 BRA `(.L_x_319) ;  /* 0x0000000000048947 */ /* 0x000fea0003800000 */
[----:B------:R-:W-:Y:S01]  /*fff0*/  BPT.TRAP 0x1 ;  /* 0x000000040000795c */ /* 0x000fe20000300000 */
.L_x_319:
[----:B------:R-:W0:Y:S01]  /*10000*/  S2R R3, SR_CgaCtaId ;  /* 0x0000000000037919 */ /* 0x000e220000008800 */
[----:B------:R-:W-:Y:S02]  /*10010*/  MOV R2, 0x400 ;  /* 0x0000040000027802 */ /* 0x000fe40000000f00 */
[----:B------:R-:W-:Y:S02]  /*10020*/  SHF.L.U32 R4, R0, 0x1f, RZ ;  /* 0x0000001f00047819 */ /* 0x000fe400000006ff */
[----:B0-----:R-:W-:-:S05]  /*10030*/  LEA R2, R3, R2, 0x18 ;  /* 0x0000000203027211 */ /* 0x001fca00078ec0ff */
[----:B------:R-:W-:-:S04]  /*10040*/  VIADD R2, R2, 0x48 ;  /* 0x0000004802027836 */ /* 0x000fc80000000000 */
[C---:B------:R-:W-:Y:S02]  /*10050*/  IMAD R7, R9.reuse, 0x8, R2 ;  /* 0x0000000809077824 */ /* 0x040fe400078e0202 */
[----:B------:R-:W-:Y:S02]  /*10060*/  VIADD R9, R9, 0x1 ;  /* 0x0000000109097836 */ /* 0x000fe40000000000 */
[----:B------:R-:W0:Y:S03]  /*10070*/  SYNCS.PHASECHK.TRANS64.TRYWAIT P0, [R7+URZ], R4 ;  /* 0x00000004070075a7 */ /* 0x000e26000800017f */
[----:B------:R-:W-:-:S04]  /*10080*/  ISETP.NE.AND P1, PT, R9, 0x9, PT ;  /* 0x000000090900780c */ /* 0x000fc80003f25270 */
[----:B------:R-:W-:Y:S02]  /*10090*/  SEL R3, RZ, 0x1, P1 ;  /* 0x00000001ff037807 */ /* 0x000fe40000800000 */
[----:B------:R-:W-:Y:S02]  /*100a0*/  SEL R9, R9, RZ, P1 ;  /* 0x000000ff09097207 */ /* 0x000fe40000800000 */
[----:B------:R-:W-:-:S03]  /*100b0*/  LOP3.LUT R6, R0, R3, RZ, 0x3c, !PT ;  /* 0x0000000300067212 */ /* 0x000fc600078e3cff */
[----:B------:R-:W-:Y:S01]  /*100c0*/  IMAD R8, R9, 0x8, R2 ;  /* 0x0000000809087824 */ /* 0x000fe200078e0202 */
[----:B------:R-:W-:Y:S01]  /*100d0*/  SHF.L.U32 R5, R6, 0x1f, RZ ;  /* 0x0000001f06057819 */ /* 0x000fe200000006ff */
[----:B0-----:R-:W-:Y:S06]  /*100e0*/  @!P0 BRA `(.L_x_320) ;  /* 0x0000000400a08947 */ /* 0x001fec0003800000 */
.L_x_336:
[----:B------:R-:W1:Y:S01]  /*100f0*/  SYNCS.PHASECHK.TRANS64.TRYWAIT P0, [R8+URZ], R5 ;  /* 0x00000005080075a7 */ /* 0x000e62000800017f */
[----:B------:R-:W-:-:S05]  /*10100*/  VIADD R0, R9, 0x1 ;  /* 0x0000000109007836 */ /* 0x000fca0000000000 */
[----:B------:R-:W-:-:S04]  /*10110*/  ISETP.NE.AND P1, PT, R0, 0x9, PT ;  /* 0x000000090000780c */ /* 0x000fc80003f25270 */
[----:B------:R-:W-:Y:S02]  /*10120*/  SEL R3, RZ, 0x1, P1 ;  /* 0x00000001ff037807 */ /* 0x000fe40000800000 */
[----:B0-----:R-:W-:Y:S02]  /*10130*/  SEL R7, R0, RZ, P1 ;  /* 0x000000ff00077207 */ /* 0x001fe40000800000 */
[----:B------:R-:W-:-:S03]  /*10140*/  LOP3.LUT R6, R6, R3, RZ, 0x3c, !PT ;  /* 0x0000000306067212 */ /* 0x000fc600078e3cff */
[----:B------:R-:W-:Y:S01]  /*10150*/  IMAD R9, R7, 0x8, R2 ;  /* 0x0000000807097824 */ /* 0x000fe200078e0202 */
[----:B------:R-:W-:Y:S01]  /*10160*/  SHF.L.U32 R4, R6, 0x1f, RZ ;  /* 0x0000001f06047819 */ /* 0x000fe200000006ff */
[----:B-1----:R-:W-:Y:S06]  /*10170*/  @!P0 BRA `(.L_x_321) ;  /* 0x0000000400908947 */ /* 0x002fec0003800000 */
.L_x_337:
[----:B------:R-:W1:Y:S01]  /*10180*/  SYNCS.PHASECHK.TRANS64.TRYWAIT P0, [R9+URZ], R4 ;  /* 0x00000004090075a7 */ /* 0x000e62000800017f */
[----:B------:R-:W-:-:S05]  /*10190*/  VIADD R0, R7, 0x1 ;  /* 0x0000000107007836 */ /* 0x000fca0000000000 */
[----:B------:R-:W-:-:S04]  /*101a0*/  ISETP.NE.AND P1, PT, R0, 0x9, PT ;  /* 0x000000090000780c */ /* 0x000fc80003f25270 */
[----:B------:R-:W-:Y:S02]  /*101b0*/  SEL R3, RZ, 0x1, P1 ;  /* 0x00000001ff037807 */ /* 0x000fe40000800000 */
[----:B------:R-:W-:Y:S02]  /*101c0*/  SEL R7, R0, RZ, P1 ;  /* 0x000000ff00077207 */ /* 0x000fe40000800000 */
[----:B------:R-:W-:-:S03]  /*101d0*/  LOP3.LUT R6, R6, R3, RZ, 0x3c, !PT ;  /* 0x0000000306067212 */ /* 0x000fc600078e3cff */
[----:B0-----:R-:W-:Y:S01]  /*101e0*/  IMAD R8, R7, 0x8, R2 ;  /* 0x0000000807087824 */ /* 0x001fe200078e0202 */
[----:B------:R-:W-:Y:S01]  /*101f0*/  SHF.L.U32 R5, R6, 0x1f, RZ ;  /* 0x0000001f06057819 */ /* 0x000fe200000006ff */
[----:B-1----:R-:W-:Y:S06]  /*10200*/  @!P0 BRA `(.L_x_322) ;  /* 0x0000000400808947 */ /* 0x002fec0003800000 */
.L_x_338:
        /* <DEDUP_REMOVED lines=9> */
.L_x_339:
        /* <DEDUP_REMOVED lines=9> */
.L_x_340:
        /* <DEDUP_REMOVED lines=9> */
.L_x_341:
[----:B------:R-:W1:Y:S01]  /*103c0*/  SYNCS.PHASECHK.TRANS64.TRYWAIT P0, [R9+URZ], R4 ;  /* 0x00000004090075a7 */ /* 0x000e62000800017f */
[----:B------:R-:W-:-:S05]  /*103d0*/  VIADD R0, R7, 0x1 ;  /* 0x0000000107007836 */ /* 0x000fca0000000000 */
[----:B------:R-:W-:-:S04]  /*103e0*/  ISETP.NE.AND P1, PT, R0, 0x9, PT ;  /* 0x000000090000780c */ /* 0x000fc80003f25270 */
[----:B------:R-:W-:Y:S02]  /*103f0*/  SEL R3, RZ, 0x1, P1 ;  /* 0x00000001ff037807 */ /* 0x000fe40000800000 */
[----:B------:R-:W-:Y:S02]  /*10400*/  SEL R7, R0, RZ, P1 ;  /* 0x000000ff00077207 */ /* 0x000fe40000800000 */
[----:B------:R-:W-:-:S03]  /*10410*/  LOP3.LUT R11, R6, R3, RZ, 0x3c, !PT ;  /* 0x00000003060b7212 */ /* 0x000fc600078e3cff */
[----:B------:R-:W-:Y:S01]  /*10420*/  IMAD R6, R7, 0x8, R2 ;  /* 0x0000000807067824 */ /* 0x000fe200078e0202 */
[----:B0-----:R-:W-:Y:S01]  /*10430*/  SHF.L.U32 R5, R11, 0x1f, RZ ;  /* 0x0000001f0b057819 */ /* 0x001fe200000006ff */
[----:B-1----:R-:W-:Y:S06]  /*10440*/  @!P0 BRA `(.L_x_326) ;  /* 0x0000000400408947 */ /* 0x002fec0003800000 */
.L_x_342:
[----:B------:R-:W1:Y:S01]  /*10450*/  SYNCS.PHASECHK.TRANS64.TRYWAIT P0, [R6+URZ], R5 ;  /* 0x00000005060075a7 */ /* 0x000e62000800017f */
[----:B------:R-:W-:-:S05]  /*10460*/  VIADD R0, R7, 0x1 ;  /* 0x0000000107007836 */ /* 0x000fca0000000000 */
[----:B------:R-:W-:-:S04]  /*10470*/  ISETP.NE.AND P1, PT, R0, 0x9, PT ;  /* 0x000000090000780c */ /* 0x000fc80003f25270 */
[----:B0-----:R-:W-:Y:S02]  /*10480*/  SEL R4, RZ, 0x1, P1 ;  /* 0x00000001ff047807 */ /* 0x001fe40000800000 */
[----:B------:R-:W-:Y:S02]  /*10490*/  SEL R3, R0, RZ, P1 ;  /* 0x000000ff00037207 */ /* 0x000fe40000800000 */
[----:B------:R-:W-:Y:S01]  /*104a0*/  LOP3.LUT R0, R11, R4, RZ, 0x3c, !PT ;  /* 0x000000040b007212 */ /* 0x000fe200078e3cff */
[----:B-1----:R-:W-:Y:S06]  /*104b0*/  @!P0 BRA `(.L_x_327) ;  /* 0x0000000400388947 */ /* 0x002fec0003800000 */
.L_x_343:
[----:B------:R-:W-:Y:S01]  /*104c0*/  IMAD R3, R3, 0x8, R2 ;  /* 0x0000000803037824 */ /* 0x000fe200078e0202 */
[----:B------:R-:W-:-:S07]  /*104d0*/  SHF.L.U32 R0, R0, 0x1f, RZ ;  /* 0x0000001f00007819 */ /* 0x000fce00000006ff */
.L_x_328:
[----:B-1----:R1:W2:Y:S02]  /*104e0*/  SYNCS.PHASECHK.TRANS64.TRYWAIT P0, [R3+URZ], R0 ;  /* 0x00000000030075a7 */ /* 0x0022a4000800017f */
[----:B--2---:R-:W-:Y:S05]  /*104f0*/  @!P0 NANOSLEEP.SYNCS 0x989680 ;  /* 0x009896800000895d */ /* 0x004fea0003900000 */
[----:B------:R-:W2:Y:S02]  /*10500*/  @!P0 SYNCS.PHASECHK.TRANS64 P0, [R3+URZ], R0 ;  /* 0x00000000030085a7 */ /* 0x000ea4000800007f */
[----:B--2---:R-:W-:Y:S05]  /*10510*/  @!P0 BRA `(.L_x_328) ;  /* 0xfffffffc00f08947 */ /* 0x004fea000383ffff */
.L_x_318:
[----:B------:R-:W-:Y:S05]  /*10520*/  BSYNC B0 ;  /* 0x0000000000007941 */ /* 0x000fea0003800000 */
.L_x_317:
[----:B------:R-:W-:Y:S05]  /*10530*/  EXIT ;  /* 0x000000000000794d */ /* 0x000fea0003800000 */
.L_x_22:
[----:B-1----:R-:W-:-:S04]  /*10540*/  IMAD.U32 R3, RZ, RZ, UR6 ;  /* 0x00000006ff037e24 */ /* 0x002fc8000f8e00ff */
[----:B------:R1:W2:Y:S03]  /*10550*/  SYNCS.PHASECHK.TRANS64.TRYWAIT P1, [R3+URZ], R0 ;  /* 0x00000000030075a7 */ /* 0x0002a6000802017f */
[----:B--2---:R-:W-:Y:S05]  /*10560*/  @!P1 NANOSLEEP.SYNCS 0x989680 ;  /* 0x009896800000995d */ /* 0x004fea0003900000 */
[----:B------:R-:W2:Y:S02]  /*10570*/  @!P1 SYNCS.PHASECHK.TRANS64 P1, [R3+URZ], R0 ;  /* 0x00000000030095a7 */ /* 0x000ea4000802007f */
[----:B--2---:R-:W-:Y:S05]  /*10580*/  @!P1 BRA `(.L_x_22) ;  /* 0xfffffffc00ec9947 */ /* 0x004fea000383ffff */
[----:B------:R-:W-:Y:S05]  /*10590*/  BRA `(.L_x_21) ;  /* 0xffffff1800347947 */ /* 0x000fea000383ffff */
.L_x_28:
[----:B-----5:R1:W-:Y:S02]  /*105a0*/  STL [R1+0x8c], R0 ;  /* 0x00008c0001007387 */ /* 0x0203e40000100800 */
[----:B-1----:R-:W-:-:S04]  /*105b0*/  IMAD.U32 R0, RZ, RZ, UR9 ;  /* 0x00000009ff007e24 */ /* 0x002fc8000f8e00ff */
[----:B------:R1:W3:Y:S03]  /*105c0*/  SYNCS.PHASECHK.TRANS64.TRYWAIT P1, [R0+URZ], R229 ;  /* 0x000000e5000075a7 */ /* 0x0002e6000802017f */
[----:B---3--:R-:W-:Y:S05]  /*105d0*/  @!P1 NANOSLEEP.SYNCS 0x989680 ;  /* 0x009896800000995d */ /* 0x008fea0003900000 */
[----:B------:R1:W3:Y:S02]  /*105e0*/  @!P1 SYNCS.PHASECHK.TRANS64 P1, [R0+URZ], R229 ;  /* 0x000000e5000095a7 */ /* 0x0002e4000802007f */
[----:B-1----:R1:W5:Y:S02]  /*105f0*/  LDL.LU R0, [R1+0x8c] ;  /* 0x00008c0001007983 */ /* 0x0023640000300800 */
[----:B-1-3--:R-:W-:Y:S05]  /*10600*/  @!P1 BRA `(.L_x_28) ;  /* 0xfffffffc00e49947 */ /* 0x00afea000383ffff */
[----:B------:R-:W-:Y:S05]  /*10610*/  BRA `(.L_x_27) ;  /* 0xffffff2800a87947 */ /* 0x000fea000383ffff */
.L_x_305:
[----:B------:R-:W-:Y:S01]  /*10620*/  BSSY B1, `(.L_x_329) ;  /* 0x0000006000017945 */ /* 0x000fe20003800000 */
[----:B------:R-:W-:-:S07]  /*10630*/  IMAD.MOV.U32 R2, RZ, RZ, -0x1 ;  /* 0xffffffffff027424 */ /* 0x000fce00078e00ff */
[----:B------:R-:W-:Y:S05]  /*10640*/  WARPSYNC.COLLECTIVE R2, `(.L_x_330) ;  /* 0x00000000020c7348 */ /* 0x000fea0003c00000 */
[----:B------:R-:W-:Y:S02]  /*10650*/  ELECT P0, UR62, PT ;  /* 0x00000000003e782f */ /* 0x000fe40003800000 */
[----:B------:R-:W-:Y:S01]  /*10660*/  MOV R2, UR62 ;  /* 0x0000003e00027c02 */ /* 0x000fe20008000f00 */
[----:B------:R-:W-:Y:S10]  /*10670*/  ENDCOLLECTIVE ;  /* 0x000000000000791b */ /* 0x000ff40003800000 */
.L_x_330:
[----:B------:R-:W-:Y:S05]  /*10680*/  BSYNC B1 ;  /* 0x0000000000017941 */ /* 0x000fea0003800000 */
.L_x_329:
[----:B------:R-:W-:Y:S05]  /*10690*/  BRA `(.L_x_331) ;  /* 0xffffffec00547947 */ /* 0x000fea000383ffff */
.L_x_308:
[----:B0-----:R0:W2:Y:S02]  /*106a0*/  SYNCS.PHASECHK.TRANS64.TRYWAIT P0, [R13+URZ+0x48], R4 ;  /* 0x000048040d0075a7 */ /* 0x0010a4000800017f */
[----:B--2---:R-:W-:Y:S05]  /*106b0*/  @!P0 NANOSLEEP.SYNCS 0x989680 ;  /* 0x009896800000895d */ /* 0x004fea0003900000 */
[----:B------:R-:W2:Y:S02]  /*106c0*/  @!P0 SYNCS.PHASECHK.TRANS64 P0, [R13+URZ+0x48], R4 ;  /* 0x000048040d0085a7 */ /* 0x000ea4000800007f */
[----:B--2---:R-:W-:Y:S05]  /*106d0*/  @!P0 BRA `(.L_x_308) ;  /* 0xfffffffc00f08947 */ /* 0x004fea000383ffff */
[----:B------:R-:W-:Y:S05]  /*106e0*/  BRA `(.L_x_332) ;  /* 0xffffffec00987947 */ /* 0x000fea000383ffff */
.L_x_316:
[----:B------:R-:W-:Y:S01]  /*106f0*/  BSSY B0, `(.L_x_333) ;  /* 0x0000006000007945 */ /* 0x000fe20003800000 */
[----:B------:R-:W-:-:S07]  /*10700*/  IMAD.MOV.U32 R2, RZ, RZ, -0x1 ;  /* 0xffffffffff027424 */ /* 0x000fce00078e00ff */
[----:B------:R-:W-:Y:S05]  /*10710*/  WARPSYNC.COLLECTIVE R2, `(.L_x_334) ;  /* 0x00000000020c7348 */ /* 0x000fea0003c00000 */
[----:B------:R-:W-:Y:S02]  /*10720*/  ELECT P0, UR62, PT ;  /* 0x00000000003e782f */ /* 0x000fe40003800000 */
[----:B------:R-:W-:Y:S01]  /*10730*/  MOV R2, UR62 ;  /* 0x0000003e00027c02 */ /* 0x000fe20008000f00 */
[----:B------:R-:W-:Y:S10]  /*10740*/  ENDCOLLECTIVE ;  /* 0x000000000000791b */ /* 0x000ff40003800000 */
.L_x_334:
[----:B------:R-:W-:Y:S05]  /*10750*/  BSYNC B0 ;  /* 0x0000000000007941 */ /* 0x000fea0003800000 */
.L_x_333:
[----:B------:R-:W-:Y:S05]  /*10760*/  BRA `(.L_x_335) ;  /* 0xfffffff800087947 */ /* 0x000fea000383ffff */
.L_x_320:
[----:B0-----:R0:W1:Y:S02]  /*10770*/  SYNCS.PHASECHK.TRANS64.TRYWAIT P0, [R7+URZ], R4 ;  /* 0x00000004070075a7 */ /* 0x001064000800017f */
[----:B-1----:R-:W-:Y:S05]  /*10780*/  @!P0 NANOSLEEP.SYNCS 0x989680 ;  /* 0x009896800000895d */ /* 0x002fea0003900000 */
[----:B------:R-:W1:Y:S02]  /*10790*/  @!P0 SYNCS.PHASECHK.TRANS64 P0, [R7+URZ], R4 ;  /* 0x00000004070085a7 */ /* 0x000e64000800007f */
[----:B-1----:R-:W-:Y:S05]  /*107a0*/  @!P0 BRA `(.L_x_320) ;  /* 0xfffffffc00f08947 */ /* 0x002fea000383ffff */
[----:B------:R-:W-:Y:S05]  /*107b0*/  BRA `(.L_x_336) ;  /* 0xfffffff8004c7947 */ /* 0x000fea000383ffff */
.L_x_321:
[----:B0-----:R0:W1:Y:S02]  /*107c0*/  SYNCS.PHASECHK.TRANS64.TRYWAIT P0, [R8+URZ], R5 ;  /* 0x00000005080075a7 */ /* 0x001064000800017f */
[----:B-1----:R-:W-:Y:S05]  /*107d0*/  @!P0 NANOSLEEP.SYNCS 0x989680 ;  /* 0x009896800000895d */ /* 0x002fea0003900000 */
[----:B------:R-:W1:Y:S02]  /*107e0*/  @!P0 SYNCS.PHASECHK.TRANS64 P0, [R8+URZ], R5 ;  /* 0x00000005080085a7 */ /* 0x000e64000800007f */
[----:B-1----:R-:W-:Y:S05]  /*107f0*/  @!P0 BRA `(.L_x_321) ;  /* 0xfffffffc00f08947 */ /* 0x002fea000383ffff */
[----:B------:R-:W-:Y:S05]  /*10800*/  BRA `(.L_x_337) ;  /* 0xfffffff8005c7947 */ /* 0x000fea000383ffff */
.L_x_322:
[----:B0-----:R0:W1:Y:S02]  /*10810*/  SYNCS.PHASECHK.TRANS64.TRYWAIT P0, [R9+URZ], R4 ;  /* 0x00000004090075a7 */ /* 0x001064000800017f */
[----:B-1----:R-:W-:Y:S05]  /*10820*/  @!P0 NANOSLEEP.SYNCS 0x989680 ;  /* 0x009896800000895d */ /* 0x002fea0003900000 */
[----:B------:R-:W1:Y:S02]  /*10830*/  @!P0 SYNCS.PHASECHK.TRANS64 P0, [R9+URZ], R4 ;  /* 0x00000004090085a7 */ /* 0x000e64000800007f */
[----:B-1----:R-:W-:Y:S05]  /*10840*/  @!P0 BRA `(.L_x_322) ;  /* 0xfffffffc00f08947 */ /* 0x002fea000383ffff */
[----:B------:R-:W-:Y:S05]  /*10850*/  BRA `(.L_x_338) ;  /* 0xfffffff8006c7947 */ /* 0x000fea000383ffff */
.L_x_323:
[----:B0-----:R0:W1:Y:S02]  /*10860*/  SYNCS.PHASECHK.TRANS64.TRYWAIT P0, [R8+URZ], R5 ;  /* 0x00000005080075a7 */ /* 0x001064000800017f */
[----:B-1----:R-:W-:Y:S05]  /*10870*/  @!P0 NANOSLEEP.SYNCS 0x989680 ;  /* 0x009896800000895d */ /* 0x002fea0003900000 */
[----:B------:R-:W1:Y:S02]  /*10880*/  @!P0 SYNCS.PHASECHK.TRANS64 P0, [R8+URZ], R5 ;  /* 0x00000005080085a7 */ /* 0x000e64000800007f */
[----:B-1----:R-:W-:Y:S05]  /*10890*/  @!P0 BRA `(.L_x_323) ;  /* 0xfffffffc00f08947 */ /* 0x002fea000383ffff */
[----:B------:R-:W-:Y:S05]  /*108a0*/  BRA `(.L_x_339) ;  /* 0xfffffff8007c7947 */ /* 0x000fea000383ffff */
.L_x_324:
[----:B0-----:R0:W1:Y:S02]  /*108b0*/  SYNCS.PHASECHK.TRANS64.TRYWAIT P0, [R9+URZ], R4 ;  /* 0x00000004090075a7 */ /* 0x001064000800017f */
[----:B-1----:R-:W-:Y:S05]  /*108c0*/  @!P0 NANOSLEEP.SYNCS 0x989680 ;  /* 0x009896800000895d */ /* 0x002fea0003900000 */
[----:B------:R-:W1:Y:S02]  /*108d0*/  @!P0 SYNCS.PHASECHK.TRANS64 P0, [R9+URZ], R4 ;  /* 0x00000004090085a7 */ /* 0x000e64000800007f */
[----:B-1----:R-:W-:Y:S05]  /*108e0*/  @!P0 BRA `(.L_x_324) ;  /* 0xfffffffc00f08947 */ /* 0x002fea000383ffff */
[----:B------:R-:W-:Y:S05]  /*108f0*/  BRA `(.L_x_340) ;  /* 0xfffffff8008c7947 */ /* 0x000fea000383ffff */
.L_x_325:
[----:B0-----:R0:W1:Y:S02]  /*10900*/  SYNCS.PHASECHK.TRANS64.TRYWAIT P0, [R8+URZ], R5 ;  /* 0x00000005080075a7 */ /* 0x001064000800017f */
[----:B-1----:R-:W-:Y:S05]  /*10910*/  @!P0 NANOSLEEP.SYNCS 0x989680 ;  /* 0x009896800000895d */ /* 0x002fea0003900000 */
[----:B------:R-:W1:Y:S02]  /*10920*/  @!P0 SYNCS.PHASECHK.TRANS64 P0, [R8+URZ], R5 ;  /* 0x00000005080085a7 */ /* 0x000e64000800007f */
[----:B-1----:R-:W-:Y:S05]  /*10930*/  @!P0 BRA `(.L_x_325) ;  /* 0xfffffffc00f08947 */ /* 0x002fea000383ffff */
[----:B------:R-:W-:Y:S05]  /*10940*/  BRA `(.L_x_341) ;  /* 0xfffffff8009c7947 */ /* 0x000fea000383ffff */
.L_x_326:
[----:B0-----:R0:W1:Y:S02]  /*10950*/  SYNCS.PHASECHK.TRANS64.TRYWAIT P0, [R9+URZ], R4 ;  /* 0x00000004090075a7 */ /* 0x001064000800017f */
[----:B-1----:R-:W-:Y:S05]  /*10960*/  @!P0 NANOSLEEP.SYNCS 0x989680 ;  /* 0x009896800000895d */ /* 0x002fea0003900000 */
[----:B------:R-:W1:Y:S02]  /*10970*/  @!P0 SYNCS.PHASECHK.TRANS64 P0, [R9+URZ], R4 ;  /* 0x00000004090085a7 */ /* 0x000e64000800007f */
[----:B-1----:R-:W-:Y:S05]  /*10980*/  @!P0 BRA `(.L_x_326) ;  /* 0xfffffffc00f08947 */ /* 0x002fea000383ffff */
[----:B------:R-:W-:Y:S05]  /*10990*/  BRA `(.L_x_342) ;  /* 0xfffffff800ac7947 */ /* 0x000fea000383ffff */
.L_x_327:
[----:B0-----:R0:W1:Y:S02]  /*109a0*/  SYNCS.PHASECHK.TRANS64.TRYWAIT P0, [R6+URZ], R5 ;  /* 0x00000005060075a7 */ /* 0x001064000800017f */
[----:B-1----:R-:W-:Y:S05]  /*109b0*/  @!P0 NANOSLEEP.SYNCS 0x989680 ;  /* 0x009896800000895d */ /* 0x002fea0003900000 */
[----:B------:R-:W1:Y:S02]  /*109c0*/  @!P0 SYNCS.PHASECHK.TRANS64 P0, [R6+URZ], R5 ;  /* 0x00000005060085a7 */ /* 0x000e64000800007f */
[----:B-1----:R-:W-:Y:S05]  /*109d0*/  @!P0 BRA `(.L_x_327) ;  /* 0xfffffffc00f08947 */ /* 0x002fea000383ffff */
[----:B------:R-:W-:Y:S05]  /*109e0*/  BRA `(.L_x_343) ;  /* 0xfffffff800b47947 */ /* 0x000fea000383ffff */
.L_x_344:
[----:B------:R-:W-:-:S00]  /*109f0*/  BRA `(.L_x_344) ;  /* 0xfffffffc00fc7947 */ /* 0x000fc0000383ffff */
[----:B------:R-:W-:-:S00]  /*10a00*/  NOP ;  /* 0x0000000000007918 */ /* 0x000fc00000000000 */
[----:B------:R-:W-:-:S00]  /*10a10*/  NOP ;  /* 0x0000000000007918 */ /* 0x000fc00000000000 */
[----:B------:R-:W-:-:S00]  /*10a20*/  NOP ;  /* 0x0000000000007918 */ /* 0x000fc00000000000 */
[----:B------:R-:W-:-:S00]  /*10a30*/  NOP ;  /* 0x0000000000007918 */ /* 0x000fc00000000000 */
[----:B------:R-:W-:-:S00]  /*10a40*/  NOP ;  /* 0x0000000000007918 */ /* 0x000fc00000000000 */
[----:B------:R-:W-:-:S00]  /*10a50*/  NOP ;  /* 0x0000000000007918 */ /* 0x000fc00000000000 */
[----:B------:R-:W-:-:S00]  /*10a60*/  NOP ;  /* 0x0000000000007918 */ /* 0x000fc00000000000 */
[----:B------:R-:W-:-:S00]  /*10a70*/  NOP ;  /* 0x0000000000007918 */ /* 0x000fc00000000000 */
.L_x_345:


//--------------------- .nv.shared._ZN7cutlass13device_kernelINS_4gemm6kernel13GemmUniversalIN4cute5tupleIJiiiiEEENS1_10collective13CollectiveMmaINS1_37MainloopSm90TmaGmmaWarpSpecializedFP8ILi9ENS5_IJNS4_1CILi1EEENSA_ILi2EEESB_EEENS1_35KernelTmaWarpSpecializedCooperativeEEENS5_IJNSA_ILi128EEENSA_ILi256EEENSA_ILi64EEEEEENS_12float_e4m3_tENS5_IJlSB_lEEESK_SL_NS4_8TiledMMAINS4_8MMA_AtomIJNS4_4SM904GMMA31MMA_64x256x32_F32E4M3E4M3_SS_TNILNSP_7ScaleInE1ELSR_1EEEEEENS4_6LayoutINS5_IJSC_SB_SB_EEENS5_IJSB_NSA_ILi0EEESW_EEEEENS5_IJNS4_10UnderscoreESZ_SZ_EEEEENS4_23SM90_TMA_LOAD_MULTICASTENS4_14ComposedLayoutINS4_7SwizzleILi2ELi4ELi3EEENS4_18smem_ptr_flag_bitsILi8EEENSU_INS5_IJNSA_ILi8EEESI_EEENS5_IJSI_SB_EEEEEEEvNS4_8identityENS4_13SM90_TMA_LOADES1C_vS1D_EENS_8epilogue10collective6detail29Sm90TmaWarpSpecializedAdapterINS1H_15DefaultEpilogueISK_SL_SL_NS1G_6thread17LinearCombinationISK_Li1EffLNS1L_9ScaleType4KindE0ELNS_15FloatRoundStyleE2ESK_EENS1_15EpilogueDefaultEEEEEvvEEEEvNT_6ParamsE --------------------------
	.section	.nv.shared._ZN7cutlass13device_kernelINS_4gemm6kernel13GemmUniversalIN4cute5tupleIJiiiiEEENS1_10collective13CollectiveMmaINS1_37MainloopSm90TmaGmmaWarpSpecializedFP8ILi9ENS5_IJNS4_1CILi1EEENSA_ILi2EEESB_EEENS1_35KernelTmaWarpSpecializedCooperativeEEENS5_IJNSA_ILi128EEENSA_ILi256EEENSA_ILi64EEEEEENS_12float_e4m3_tENS5_IJlSB_lEEESK_SL_NS4_8TiledMMAINS4_8MMA_AtomIJNS4_4SM904GMMA31MMA_64x256x32_F32E4M3E4M3_SS_TNILNSP_7ScaleInE1ELSR_1EEEEEENS4_6LayoutINS5_IJSC_SB_SB_EEENS5_IJSB_NSA_ILi0EEESW_EEEEENS5_IJNS4_10UnderscoreESZ_SZ_EEEEENS4_23SM90_TMA_LOAD_MULTICASTENS4_14ComposedLayoutINS4_7SwizzleILi2ELi4ELi3EEENS4_18smem_ptr_flag_bitsILi8EEENSU_INS5_IJNSA_ILi8EEESI_EEENS5_IJSI_SB_EEEEEEEvNS4_8identityENS4_13SM90_TMA_LOADES1C_vS1D_EENS_8epilogue10collective6detail29Sm90TmaWarpSpecializedAdapterINS1H_15DefaultEpilogueISK_SL_SL_NS1G_6thread17LinearCombinationISK_Li1EffLNS1L_9ScaleType4KindE0ELNS_15FloatRoundStyleE2ESK_EENS1_15EpilogueDefaultEEEEEvvEEEEvNT_6ParamsE,"aw",@nobits
	.sectionflags	@""
	.align	16
	.zero		1024


//--------------------- .nv.shared.reserved.0     --------------------------
	.section	.nv.shared.reserved.0,"aw",@nobits
	.weak		__nv_reservedSMEM_offset_0_alias
	.size		__nv_reservedSMEM_offset_0_alias, 0, 0
	.other		__nv_reservedSMEM_offset_0_alias,@"STO_CUDA_RESERVED_SHARED STV_DEFAULT"
__nv_reservedSMEM_offset_0_alias:
	.zero		0


//--------------------- .nv.global                --------------------------
	.section	.nv.global,"aw",@nobits
.nv.global:
	.type		_ZN40_INTERNAL_15ae6511_4_k_cu_6fe86279_190774cute1_E,@object
	.size		_ZN40_INTERNAL_15ae6511_4_k_cu_6fe86279_190774cute1_E,(_ZN40_INTERNAL_15ae6511_4_k_cu_6fe86279_190774cuda3std3__45__cpo6cbeginE - _ZN40_INTERNAL_15ae6511_4_k_cu_6fe86279_190774cute1_E)
_ZN40_INTERNAL_15ae6511_4_k_cu_6fe86279_190774cute1_E:
	.zero		1
	.type		_ZN40_INTERNAL_15ae6511_4_k_cu_6fe86279_190774cuda3std3__45__cpo6cbeginE,@object
	.size		_ZN40_INTERNAL_15ae6511_4_k_cu_6fe86279_190774cuda3std3__45__cpo6cbeginE,(_ZN40_INTERNAL_15ae6511_4_k_cu_6fe86279_190774cuda3std3__48in_placeE - _ZN40_INTERNAL_15ae6511_4_k_cu_6fe86279_190774cuda3std3__45__cpo6cbeginE)
_ZN40_INTERNAL_15ae6511_4_k_cu_6fe86279_190774cuda3std3__45__cpo6cbeginE:
	.zero		1
	.type		_ZN40_INTERNAL_15ae6511_4_k_cu_6fe86279_190774cuda3std3__48in_placeE,@object
	.size		_ZN40_INTERNAL_15ae6511_4_k_cu_6fe86279_190774cuda3std3__48in_placeE,(_ZN40_INTERNAL_15ae6511_4_k_cu_6fe86279_190774cuda3std6ranges3__45__cpo9iter_moveE - _ZN40_INTERNAL_15ae6511_4_k_cu_6fe86279_190774cuda3std3__48in_placeE)
_ZN40_INTERNAL_15ae6511_4_k_cu_6fe86279_190774cuda3std3__48in_placeE:
	.zero		1
	.type		_ZN40_INTERNAL_15ae6511_4_k_cu_6fe86279_190774cuda3std6ranges3__45__cpo9iter_moveE,@object
	.size		_ZN40_INTERNAL_15ae6511_4_k_cu_6fe86279_190774cuda3std6ranges3__45__cpo9iter_moveE,(_ZN40_INTERNAL_15ae6511_4_k_cu_6fe86279_190774cuda3std3__45__cpo5beginE - _ZN40_INTERNAL_15ae6511_4_k_cu_6fe86279_190774cuda3std6ranges3__45__cpo9iter_moveE)
_ZN40_INTERNAL_15ae6511_4_k_cu_6fe86279_190774cuda3std6ranges3__45__cpo9iter_moveE:
	.zero		1
	.type		_ZN40_INTERNAL_15ae6511_4_k_cu_6fe86279_190774cuda3std3__45__cpo5beginE,@object
	.size		_ZN40_INTERNAL_15ae6511_4_k_cu_6fe86279_190774cuda3std3__45__cpo5beginE,(_ZN40_INTERNAL_15ae6511_4_k_cu_6fe86279_190774cuda3std3__442_GLOBAL__N__15ae6511_4_k_cu_6fe86279_190776ignoreE - _ZN40_INTERNAL_15ae6511_4_k_cu_6fe86279_190774cuda3std3__45__cpo5beginE)
_ZN40_INTERNAL_15ae6511_4_k_cu_6fe86279_190774cuda3std3__45__cpo5beginE:
	.zero		1
	.type		_ZN40_INTERNAL_15ae6511_4_k_cu_6fe86279_190774cuda3std3__442_GLOBAL__N__15ae6511_4_k_cu_6fe86279_190776ignoreE,@object
	.size		_ZN40_INTERNAL_15ae6511_4_k_cu_6fe86279_190774cuda3std3__442_GLOBAL__N__15ae6511_4_k_cu_6fe86279_190776ignoreE,(_ZN40_INTERNAL_15ae6511_4_k_cu_6fe86279_190774cute7productE - _ZN40_INTERNAL_15ae6511_4_k_cu_6fe86279_190774cuda3std3__442_GLOBAL__N__15ae6511_4_k_cu_6fe86279_190776ignoreE)
_ZN40_INTERNAL_15ae6511_4_k_cu_6fe86279_190774cuda3std3__442_GLOBAL__N__15ae6511_4_k_cu_6fe86279_190776ignoreE:
	.zero		1
	.type		_ZN40_INTERNAL_15ae6511_4_k_cu_6fe86279_190774cute7productE,@object
	.size		_ZN40_INTERNAL_15ae6511_4_k_cu_6fe86279_190774cute7productE,(_ZN40_INTERNAL_15ae6511_4_k_cu_6fe86279_190774cuda3std3__45__cpo3endE - _ZN40_INTERNAL_15ae6511_4_k_cu_6fe86279_190774cute7productE)
_ZN40_INTERNAL_15ae6511_4_k_cu_6fe86279_190774cute7productE:
	.zero		1
	.type		_ZN40_INTERNAL_15ae6511_4_k_cu_6fe86279_190774cuda3std3__45__cpo3endE,@object
	.size		_ZN40_INTERNAL_15ae6511_4_k_cu_6fe86279_190774cuda3std3__45__cpo3endE,(_ZN40_INTERNAL_15ae6511_4_k_cu_6fe86279_190774cuda3std3__419piecewise_constructE - _ZN40_INTERNAL_15ae6511_4_k_cu_6fe86279_190774cuda3std3__45__cpo3endE)
_ZN40_INTERNAL_15ae6511_4_k_cu_6fe86279_190774cuda3std3__45__cpo3endE:
	.zero		1
	.type		_ZN40_INTERNAL_15ae6511_4_k_cu_6fe86279_190774cuda3std3__419piecewise_constructE,@object
	.size		_ZN40_INTERNAL_15ae6511_4_k_cu_6fe86279_190774cuda3std3__419piecewise_constructE,(_ZN40_INTERNAL_15ae6511_4_k_cu_6fe86279_190774cuda3std3__45__cpo4cendE - _ZN40_INTERNAL_15ae6511_4_k_cu_6fe86279_190774cuda3std3__419piecewise_constructE)
_ZN40_INTERNAL_15ae6511_4_k_cu_6fe86279_190774cuda3std3__419piecewise_constructE:
	.zero		1
	.type		_ZN40_INTERNAL_15ae6511_4_k_cu_6fe86279_190774cuda3std3__45__cpo4cendE,@object
	.size		_ZN40_INTERNAL_15ae6511_4_k_cu_6fe86279_190774cuda3std3__45__cpo4cendE,(_ZN40_INTERNAL_15ae6511_4_k_cu_6fe86279_190774cuda3std6ranges3__45__cpo4swapE - _ZN40_INTERNAL_15ae6511_4_k_cu_6fe86279_190774cuda3std3__45__cpo4cendE)
_ZN40_INTERNAL_15ae6511_4_k_cu_6fe86279_190774cuda3std3__45__cpo4cendE:
	.zero		1
	.type		_ZN40_INTERNAL_15ae6511_4_k_cu_6fe86279_190774cuda3std6ranges3__45__cpo4swapE,@object
	.size		_ZN40_INTERNAL_15ae6511_4_k_cu_6fe86279_190774cuda3std6ranges3__45__cpo4swapE,(.L_7 - _ZN40_INTERNAL_15ae6511_4_k_cu_6fe86279_190774cuda3std6ranges3__45__cpo4swapE)
_ZN40_INTERNAL_15ae6511_4_k_cu_6fe86279_190774cuda3std6ranges3__45__cpo4swapE:
	.zero		1
.L_7:


//--------------------- .nv.constant0._ZN7cutlass13device_kernelINS_4gemm6kernel13GemmUniversalIN4cute5tupleIJiiiiEEENS1_10collective13CollectiveMmaINS1_37MainloopSm90TmaGmmaWarpSpecializedFP8ILi9ENS5_IJNS4_1CILi1EEENSA_ILi2EEESB_EEENS1_35KernelTmaWarpSpecializedCooperativeEEENS5_IJNSA_ILi128EEENSA_ILi256EEENSA_ILi64EEEEEENS_12float_e4m3_tENS5_IJlSB_lEEESK_SL_NS4_8TiledMMAINS4_8MMA_AtomIJNS4_4SM904GMMA31MMA_64x256x32_F32E4M3E4M3_SS_TNILNSP_7ScaleInE1ELSR_1EEEEEENS4_6LayoutINS5_IJSC_SB_SB_EEENS5_IJSB_NSA_ILi0EEESW_EEEEENS5_IJNS4_10UnderscoreESZ_SZ_EEEEENS4_23SM90_TMA_LOAD_MULTICASTENS4_14ComposedLayoutINS4_7SwizzleILi2ELi4ELi3EEENS4_18smem_ptr_flag_bitsILi8EEENSU_INS5_IJNSA_ILi8EEESI_EEENS5_IJSI_SB_EEEEEEEvNS4_8identityENS4_13SM90_TMA_LOADES1C_vS1D_EENS_8epilogue10collective6detail29Sm90TmaWarpSpecializedAdapterINS1H_15DefaultEpilogueISK_SL_SL_NS1G_6thread17LinearCombinationISK_Li1EffLNS1L_9ScaleType4KindE0ELNS_15FloatRoundStyleE2ESK_EENS1_15EpilogueDefaultEEEEEvvEEEEvNT_6ParamsE --------------------------
	.section	.nv.constant0._ZN7cutlass13device_kernelINS_4gemm6kernel13GemmUniversalIN4cute5tupleIJiiiiEEENS1_10collective13CollectiveMmaINS1_37MainloopSm90TmaGmmaWarpSpecializedFP8ILi9ENS5_IJNS4_1CILi1EEENSA_ILi2EEESB_EEENS1_35KernelTmaWarpSpecializedCooperativeEEENS5_IJNSA_ILi128EEENSA_ILi256EEENSA_ILi64EEEEEENS_12float_e4m3_tENS5_IJlSB_lEEESK_SL_NS4_8TiledMMAINS4_8MMA_AtomIJNS4_4SM904GMMA31MMA_64x256x32_F32E4M3E4M3_SS_TNILNSP_7ScaleInE1ELSR_1EEEEEENS4_6LayoutINS5_IJSC_SB_SB_EEENS5_IJSB_NSA_ILi0EEESW_EEEEENS5_IJNS4_10UnderscoreESZ_SZ_EEEEENS4_23SM90_TMA_LOAD_MULTICASTENS4_14ComposedLayoutINS4_7SwizzleILi2ELi4ELi3EEENS4_18smem_ptr_flag_bitsILi8EEENSU_INS5_IJNSA_ILi8EEESI_EEENS5_IJSI_SB_EEEEEEEvNS4_8identityENS4_13SM90_TMA_LOADES1C_vS1D_EENS_8epilogue10collective6detail29Sm90TmaWarpSpecializedAdapterINS1H_15DefaultEpilogueISK_SL_SL_NS1G_6thread17LinearCombinationISK_Li1EffLNS1L_9ScaleType4KindE0ELNS_15FloatRoundStyleE2ESK_EENS1_15EpilogueDefaultEEEEEvvEEEEvNT_6ParamsE,"a",@progbits
	.sectionflags	@""
	.align	4
.nv.constant0._ZN7cutlass13device_kernelINS_4gemm6kernel13GemmUniversalIN4cute5tupleIJiiiiEEENS1_10collective13CollectiveMmaINS1_37MainloopSm90TmaGmmaWarpSpecializedFP8ILi9ENS5_IJNS4_1CILi1EEENSA_ILi2EEESB_EEENS1_35KernelTmaWarpSpecializedCooperativeEEENS5_IJNSA_ILi128EEENSA_ILi256EEENSA_ILi64EEEEEENS_12float_e4m3_tENS5_IJlSB_lEEESK_SL_NS4_8TiledMMAINS4_8MMA_AtomIJNS4_4SM904GMMA31MMA_64x256x32_F32E4M3E4M3_SS_TNILNSP_7ScaleInE1ELSR_1EEEEEENS4_6LayoutINS5_IJSC_SB_SB_EEENS5_IJSB_NSA_ILi0EEESW_EEEEENS5_IJNS4_10UnderscoreESZ_SZ_EEEEENS4_23SM90_TMA_LOAD_MULTICASTENS4_14ComposedLayoutINS4_7SwizzleILi2ELi4ELi3EEENS4_18smem_ptr_flag_bitsILi8EEENSU_INS5_IJNSA_ILi8EEESI_EEENS5_IJSI_SB_EEEEEEEvNS4_8identityENS4_13SM90_TMA_LOADES1C_vS1D_EENS_8epilogue10collective6detail29Sm90TmaWarpSpecializedAdapterINS1H_15DefaultEpilogueISK_SL_SL_NS1G_6thread17LinearCombinationISK_Li1EffLNS1L_9ScaleType4KindE0ELNS_15FloatRoundStyleE2ESK_EENS1_15EpilogueDefaultEEEEEvvEEEEvNT_6ParamsE:
	.zero		1664


//--------------------- SYMBOLS --------------------------

	.type		.nv.reservedSmem.offset0,@object
	.size		.nv.reservedSmem.offset0,0x4
